//
// Generated by NVIDIA NVVM Compiler
//
// Compiler Build ID: CL-36424714
// Cuda compilation tools, release 13.0, V13.0.88
// Based on NVVM 20.0.0
//

.version 9.0
.target sm_100
.address_size 64

	// .globl	_Z22attention_fwd_bf16_mmaPK13__nv_bfloat16S1_S1_PS_iiiiif
.extern .shared .align 16 .b8 smem_raw[];

.visible .entry _Z22attention_fwd_bf16_mmaPK13__nv_bfloat16S1_S1_PS_iiiiif(
	.param .u64 .ptr .align 1 _Z22attention_fwd_bf16_mmaPK13__nv_bfloat16S1_S1_PS_iiiiif_param_0,
	.param .u64 .ptr .align 1 _Z22attention_fwd_bf16_mmaPK13__nv_bfloat16S1_S1_PS_iiiiif_param_1,
	.param .u64 .ptr .align 1 _Z22attention_fwd_bf16_mmaPK13__nv_bfloat16S1_S1_PS_iiiiif_param_2,
	.param .u64 .ptr .align 1 _Z22attention_fwd_bf16_mmaPK13__nv_bfloat16S1_S1_PS_iiiiif_param_3,
	.param .u32 _Z22attention_fwd_bf16_mmaPK13__nv_bfloat16S1_S1_PS_iiiiif_param_4,
	.param .u32 _Z22attention_fwd_bf16_mmaPK13__nv_bfloat16S1_S1_PS_iiiiif_param_5,
	.param .u32 _Z22attention_fwd_bf16_mmaPK13__nv_bfloat16S1_S1_PS_iiiiif_param_6,
	.param .u32 _Z22attention_fwd_bf16_mmaPK13__nv_bfloat16S1_S1_PS_iiiiif_param_7,
	.param .u32 _Z22attention_fwd_bf16_mmaPK13__nv_bfloat16S1_S1_PS_iiiiif_param_8,
	.param .f32 _Z22attention_fwd_bf16_mmaPK13__nv_bfloat16S1_S1_PS_iiiiif_param_9
)
.maxntid 256
{
	.reg .pred 	%p<125>;
	.reg .b16 	%rs<113>;
	.reg .b32 	%r<686>;
	.reg .b32 	%f<406>;
	.reg .b64 	%rd<102>;

	ld.param.u64 	%rd11, [_Z22attention_fwd_bf16_mmaPK13__nv_bfloat16S1_S1_PS_iiiiif_param_0];
	ld.param.u64 	%rd12, [_Z22attention_fwd_bf16_mmaPK13__nv_bfloat16S1_S1_PS_iiiiif_param_1];
	ld.param.u64 	%rd13, [_Z22attention_fwd_bf16_mmaPK13__nv_bfloat16S1_S1_PS_iiiiif_param_2];
	ld.param.u32 	%r173, [_Z22attention_fwd_bf16_mmaPK13__nv_bfloat16S1_S1_PS_iiiiif_param_4];
	ld.param.u32 	%r169, [_Z22attention_fwd_bf16_mmaPK13__nv_bfloat16S1_S1_PS_iiiiif_param_5];
	ld.param.u32 	%r170, [_Z22attention_fwd_bf16_mmaPK13__nv_bfloat16S1_S1_PS_iiiiif_param_6];
	ld.param.u32 	%r171, [_Z22attention_fwd_bf16_mmaPK13__nv_bfloat16S1_S1_PS_iiiiif_param_7];
	ld.param.u32 	%r172, [_Z22attention_fwd_bf16_mmaPK13__nv_bfloat16S1_S1_PS_iiiiif_param_8];
	ld.param.f32 	%f63, [_Z22attention_fwd_bf16_mmaPK13__nv_bfloat16S1_S1_PS_iiiiif_param_9];
	cvta.to.global.u64 	%rd1, %rd12;
	cvta.to.global.u64 	%rd2, %rd11;
	cvta.to.global.u64 	%rd3, %rd13;
	mov.u32 	%r1, %ctaid.x;
	mul.lo.s32 	%r174, %r169, %r173;
	mul.lo.s32 	%r175, %r174, %r170;
	setp.ge.s32 	%p2, %r1, %r175;
	@%p2 bra 	$L__BB0_120;
	mul.lo.s32 	%r176, %r170, %r169;
	div.s32 	%r177, %r1, %r176;
	div.s32 	%r178, %r1, %r170;
	rem.s32 	%r179, %r178, %r169;
	mul.lo.s32 	%r2, %r172, %r1;
	mad.lo.s32 	%r180, %r177, %r169, %r179;
	mul.lo.s32 	%r181, %r172, %r171;
	mul.lo.s32 	%r3, %r181, %r180;
	mov.u32 	%r678, %tid.x;
	shl.b32 	%r182, %r171, 2;
	mov.u32 	%r183, smem_raw;
	add.s32 	%r5, %r183, %r182;
	setp.gt.s32 	%p3, %r172, 1024;
	@%p3 bra 	$L__BB0_6;
	setp.ge.s32 	%p4, %r678, %r172;
	@%p4 bra 	$L__BB0_5;
	mov.u32 	%r6, %ntid.x;
	shl.b32 	%r187, %r172, 1;
	mov.u32 	%r624, %r678;
$L__BB0_4:
	add.s32 	%r184, %r624, %r2;
	mul.wide.s32 	%rd14, %r184, 2;
	add.s64 	%rd15, %rd2, %rd14;
	ld.global.nc.u16 	%rs4, [%rd15];
	shl.b32 	%r185, %r624, 1;
	add.s32 	%r186, %r5, %r185;
	st.shared.u16 	[%r186+128], %rs4;
	add.s32 	%r188, %r186, %r187;
	st.shared.u16 	[%r188+128], %rs4;
	add.s32 	%r189, %r188, %r187;
	st.shared.u16 	[%r189+128], %rs4;
	add.s32 	%r190, %r189, %r187;
	st.shared.u16 	[%r190+128], %rs4;
	add.s32 	%r191, %r190, %r187;
	st.shared.u16 	[%r191+128], %rs4;
	add.s32 	%r192, %r191, %r187;
	st.shared.u16 	[%r192+128], %rs4;
	add.s32 	%r193, %r192, %r187;
	st.shared.u16 	[%r193+128], %rs4;
	add.s32 	%r194, %r193, %r187;
	st.shared.u16 	[%r194+128], %rs4;
	add.s32 	%r195, %r194, %r187;
	st.shared.u16 	[%r195+128], %rs4;
	add.s32 	%r196, %r195, %r187;
	st.shared.u16 	[%r196+128], %rs4;
	add.s32 	%r197, %r196, %r187;
	st.shared.u16 	[%r197+128], %rs4;
	add.s32 	%r198, %r197, %r187;
	st.shared.u16 	[%r198+128], %rs4;
	add.s32 	%r199, %r198, %r187;
	st.shared.u16 	[%r199+128], %rs4;
	add.s32 	%r200, %r199, %r187;
	st.shared.u16 	[%r200+128], %rs4;
	add.s32 	%r201, %r200, %r187;
	st.shared.u16 	[%r201+128], %rs4;
	add.s32 	%r202, %r201, %r187;
	st.shared.u16 	[%r202+128], %rs4;
	add.s32 	%r624, %r624, %r6;
	setp.lt.s32 	%p5, %r624, %r172;
	@%p5 bra 	$L__BB0_4;
$L__BB0_5:
	bar.sync 	0;
$L__BB0_6:
	setp.lt.s32 	%p6, %r171, 1;
	mov.f32 	%f392, 0fFF800000;
	@%p6 bra 	$L__BB0_79;
	shl.b32 	%r204, %r172, 5;
	add.s32 	%r9, %r5, %r204;
	add.s32 	%r10, %r9, 128;
	and.b32  	%r11, %r172, 15;
	mov.u32 	%r12, %ntid.x;
	setp.lt.u32 	%p7, %r678, 32;
	setp.gt.s32 	%p8, %r172, 15;
	and.pred  	%p1, %p7, %p8;
	shr.u32 	%r13, %r678, 2;
	and.b32  	%r14, %r678, 3;
	mad.lo.s32 	%r15, %r172, %r13, %r14;
	shl.b32 	%r205, %r172, 3;
	add.s32 	%r16, %r15, %r205;
	add.s32 	%r17, %r172, -1;
	shr.u32 	%r206, %r17, 4;
	add.s32 	%r207, %r206, 1;
	and.b32  	%r18, %r207, 7;
	and.b32  	%r19, %r172, 7;
	and.b32  	%r20, %r172, 2147483632;
	and.b32  	%r21, %r172, 3;
	mov.f32 	%f392, 0fFF800000;
	mov.b32 	%r625, 0;
	mov.b16 	%rs112, 0;
	not.pred 	%p59, %p1;
	cvt.u64.u32 	%rd41, %r2;
	mov.u32 	%r626, %r625;
$L__BB0_8:
	mov.u32 	%r672, %r626;
	setp.ne.s32 	%p9, %r11, 0;
	add.s32 	%r208, %r172, -16;
	setp.gt.u32 	%p10, %r208, 1008;
	add.s32 	%r626, %r672, 8;
	min.s32 	%r25, %r171, %r626;
	add.s32 	%r26, %r672, 1;
	max.s32 	%r27, %r25, %r26;
	sub.s32 	%r209, %r25, %r672;
	setp.ne.s32 	%p11, %r209, 8;
	or.pred  	%p12, %p11, %p9;
	or.pred  	%p13, %p12, %p10;
	@%p13 bra 	$L__BB0_60;
	setp.ge.s32 	%p27, %r678, %r172;
	setp.ge.s32 	%p28, %r672, %r171;
	or.pred  	%p29, %p28, %p27;
	@%p29 bra 	$L__BB0_12;
	mad.lo.s32 	%r28, %r672, %r172, %r3;
	mov.u32 	%r627, %r678;
$L__BB0_11:
	shl.b32 	%r228, %r627, 4;
	add.s32 	%r229, %r9, %r228;
	add.s32 	%r230, %r28, %r627;
	mul.wide.s32 	%rd45, %r230, 2;
	add.s64 	%rd46, %rd1, %rd45;
	ld.global.nc.u16 	%rs68, [%rd46];
	st.shared.u16 	[%r229+128], %rs68;
	add.s32 	%r627, %r627, %r12;
	setp.lt.s32 	%p30, %r627, %r172;
	@%p30 bra 	$L__BB0_11;
$L__BB0_12:
	setp.ge.s32 	%p32, %r26, %r171;
	or.pred  	%p33, %p32, %p27;
	@%p33 bra 	$L__BB0_15;
	mad.lo.s32 	%r31, %r26, %r172, %r3;
	mov.u32 	%r628, %r678;
$L__BB0_14:
	shl.b32 	%r231, %r628, 4;
	add.s32 	%r232, %r10, %r231;
	add.s32 	%r233, %r31, %r628;
	mul.wide.s32 	%rd47, %r233, 2;
	add.s64 	%rd48, %rd1, %rd47;
	ld.global.nc.u16 	%rs69, [%rd48];
	st.shared.u16 	[%r232+2], %rs69;
	add.s32 	%r628, %r628, %r12;
	setp.lt.s32 	%p34, %r628, %r172;
	@%p34 bra 	$L__BB0_14;
$L__BB0_15:
	add.s32 	%r34, %r672, 2;
	setp.ge.s32 	%p36, %r34, %r171;
	or.pred  	%p37, %p36, %p27;
	@%p37 bra 	$L__BB0_18;
	mad.lo.s32 	%r35, %r34, %r172, %r3;
	mov.u32 	%r629, %r678;
$L__BB0_17:
	shl.b32 	%r234, %r629, 4;
	add.s32 	%r235, %r10, %r234;
	add.s32 	%r236, %r35, %r629;
	mul.wide.s32 	%rd49, %r236, 2;
	add.s64 	%rd50, %rd1, %rd49;
	ld.global.nc.u16 	%rs70, [%rd50];
	st.shared.u16 	[%r235+4], %rs70;
	add.s32 	%r629, %r629, %r12;
	setp.lt.s32 	%p38, %r629, %r172;
	@%p38 bra 	$L__BB0_17;
$L__BB0_18:
	add.s32 	%r38, %r672, 3;
	setp.ge.s32 	%p40, %r38, %r171;
	or.pred  	%p41, %p40, %p27;
	@%p41 bra 	$L__BB0_21;
	mad.lo.s32 	%r39, %r38, %r172, %r3;
	mov.u32 	%r630, %r678;
$L__BB0_20:
	shl.b32 	%r237, %r630, 4;
	add.s32 	%r238, %r10, %r237;
	add.s32 	%r239, %r39, %r630;
	mul.wide.s32 	%rd51, %r239, 2;
	add.s64 	%rd52, %rd1, %rd51;
	ld.global.nc.u16 	%rs71, [%rd52];
	st.shared.u16 	[%r238+6], %rs71;
	add.s32 	%r630, %r630, %r12;
	setp.lt.s32 	%p42, %r630, %r172;
	@%p42 bra 	$L__BB0_20;
$L__BB0_21:
	add.s32 	%r42, %r672, 4;
	setp.ge.s32 	%p44, %r42, %r171;
	or.pred  	%p45, %p44, %p27;
	@%p45 bra 	$L__BB0_24;
	mad.lo.s32 	%r43, %r42, %r172, %r3;
	mov.u32 	%r631, %r678;
$L__BB0_23:
	shl.b32 	%r240, %r631, 4;
	add.s32 	%r241, %r10, %r240;
	add.s32 	%r242, %r43, %r631;
	mul.wide.s32 	%rd53, %r242, 2;
	add.s64 	%rd54, %rd1, %rd53;
	ld.global.nc.u16 	%rs72, [%rd54];
	st.shared.u16 	[%r241+8], %rs72;
	add.s32 	%r631, %r631, %r12;
	setp.lt.s32 	%p46, %r631, %r172;
	@%p46 bra 	$L__BB0_23;
$L__BB0_24:
	add.s32 	%r46, %r672, 5;
	setp.ge.s32 	%p48, %r46, %r171;
	or.pred  	%p49, %p48, %p27;
	@%p49 bra 	$L__BB0_27;
	mad.lo.s32 	%r47, %r46, %r172, %r3;
	mov.u32 	%r632, %r678;
$L__BB0_26:
	shl.b32 	%r243, %r632, 4;
	add.s32 	%r244, %r10, %r243;
	add.s32 	%r245, %r47, %r632;
	mul.wide.s32 	%rd55, %r245, 2;
	add.s64 	%rd56, %rd1, %rd55;
	ld.global.nc.u16 	%rs73, [%rd56];
	st.shared.u16 	[%r244+10], %rs73;
	add.s32 	%r632, %r632, %r12;
	setp.lt.s32 	%p50, %r632, %r172;
	@%p50 bra 	$L__BB0_26;
$L__BB0_27:
	add.s32 	%r50, %r672, 6;
	setp.ge.s32 	%p52, %r50, %r171;
	or.pred  	%p53, %p52, %p27;
	@%p53 bra 	$L__BB0_30;
	mad.lo.s32 	%r51, %r50, %r172, %r3;
	mov.u32 	%r633, %r678;
$L__BB0_29:
	shl.b32 	%r246, %r633, 4;
	add.s32 	%r247, %r10, %r246;
	add.s32 	%r248, %r51, %r633;
	mul.wide.s32 	%rd57, %r248, 2;
	add.s64 	%rd58, %rd1, %rd57;
	ld.global.nc.u16 	%rs74, [%rd58];
	st.shared.u16 	[%r247+12], %rs74;
	add.s32 	%r633, %r633, %r12;
	setp.lt.s32 	%p54, %r633, %r172;
	@%p54 bra 	$L__BB0_29;
$L__BB0_30:
	add.s32 	%r54, %r672, 7;
	setp.ge.s32 	%p56, %r54, %r171;
	or.pred  	%p57, %p56, %p27;
	@%p57 bra 	$L__BB0_33;
	mad.lo.s32 	%r55, %r54, %r172, %r3;
	mov.u32 	%r634, %r678;
$L__BB0_32:
	shl.b32 	%r249, %r634, 4;
	add.s32 	%r250, %r10, %r249;
	add.s32 	%r251, %r55, %r634;
	mul.wide.s32 	%rd59, %r251, 2;
	add.s64 	%rd60, %rd1, %rd59;
	ld.global.nc.u16 	%rs75, [%rd60];
	st.shared.u16 	[%r250+14], %rs75;
	add.s32 	%r634, %r634, %r12;
	setp.lt.s32 	%p58, %r634, %r172;
	@%p58 bra 	$L__BB0_32;
$L__BB0_33:
	bar.sync 	0;
	@%p59 bra 	$L__BB0_47;
	setp.lt.u32 	%p60, %r17, 112;
	mov.b32 	%r643, 0;
	mov.u32 	%r644, %r643;
	mov.u32 	%r663, %r643;
	mov.u32 	%r662, %r643;
	mov.u32 	%r647, %r643;
	@%p60 bra 	$L__BB0_37;
	mov.b32 	%r643, 0;
	mov.u32 	%r640, %r643;
$L__BB0_36:
	.pragma "nounroll";
	add.s32 	%r367, %r15, %r647;
	shl.b32 	%r368, %r367, 1;
	add.s32 	%r369, %r5, %r368;
	ld.shared.u16 	%r259, [%r369+128];
	add.s32 	%r370, %r16, %r647;
	shl.b32 	%r371, %r370, 1;
	add.s32 	%r372, %r5, %r371;
	ld.shared.u16 	%r260, [%r372+128];
	ld.shared.u16 	%r261, [%r369+136];
	ld.shared.u16 	%r262, [%r372+136];
	add.s32 	%r373, %r647, %r14;
	shl.b32 	%r374, %r373, 3;
	add.s32 	%r375, %r374, %r13;
	shl.b32 	%r376, %r375, 1;
	add.s32 	%r377, %r9, %r376;
	ld.shared.u16 	%r263, [%r377+128];
	ld.shared.u16 	%r264, [%r377+192];
	// begin inline asm
	mma.sync.aligned.m16n8k16.row.col.f32.bf16.bf16.f32 {%r255, %r256, %r257, %r258}, {%r259, %r260, %r261, %r262}, {%r263, %r264}, {%r662, %r663, %r644, %r643};
	// end inline asm
	ld.shared.u16 	%r273, [%r369+160];
	ld.shared.u16 	%r274, [%r372+160];
	ld.shared.u16 	%r275, [%r369+168];
	ld.shared.u16 	%r276, [%r372+168];
	ld.shared.u16 	%r277, [%r377+384];
	ld.shared.u16 	%r278, [%r377+448];
	// begin inline asm
	mma.sync.aligned.m16n8k16.row.col.f32.bf16.bf16.f32 {%r269, %r270, %r271, %r272}, {%r273, %r274, %r275, %r276}, {%r277, %r278}, {%r255, %r256, %r257, %r258};
	// end inline asm
	ld.shared.u16 	%r287, [%r369+192];
	ld.shared.u16 	%r288, [%r372+192];
	ld.shared.u16 	%r289, [%r369+200];
	ld.shared.u16 	%r290, [%r372+200];
	ld.shared.u16 	%r291, [%r377+640];
	ld.shared.u16 	%r292, [%r377+704];
	// begin inline asm
	mma.sync.aligned.m16n8k16.row.col.f32.bf16.bf16.f32 {%r283, %r284, %r285, %r286}, {%r287, %r288, %r289, %r290}, {%r291, %r292}, {%r269, %r270, %r271, %r272};
	// end inline asm
	ld.shared.u16 	%r301, [%r369+224];
	ld.shared.u16 	%r302, [%r372+224];
	ld.shared.u16 	%r303, [%r369+232];
	ld.shared.u16 	%r304, [%r372+232];
	ld.shared.u16 	%r305, [%r377+896];
	ld.shared.u16 	%r306, [%r377+960];
	// begin inline asm
	mma.sync.aligned.m16n8k16.row.col.f32.bf16.bf16.f32 {%r297, %r298, %r299, %r300}, {%r301, %r302, %r303, %r304}, {%r305, %r306}, {%r283, %r284, %r285, %r286};
	// end inline asm
	ld.shared.u16 	%r315, [%r369+256];
	ld.shared.u16 	%r316, [%r372+256];
	ld.shared.u16 	%r317, [%r369+264];
	ld.shared.u16 	%r318, [%r372+264];
	ld.shared.u16 	%r319, [%r377+1152];
	ld.shared.u16 	%r320, [%r377+1216];
	// begin inline asm
	mma.sync.aligned.m16n8k16.row.col.f32.bf16.bf16.f32 {%r311, %r312, %r313, %r314}, {%r315, %r316, %r317, %r318}, {%r319, %r320}, {%r297, %r298, %r299, %r300};
	// end inline asm
	ld.shared.u16 	%r329, [%r369+288];
	ld.shared.u16 	%r330, [%r372+288];
	ld.shared.u16 	%r331, [%r369+296];
	ld.shared.u16 	%r332, [%r372+296];
	ld.shared.u16 	%r333, [%r377+1408];
	ld.shared.u16 	%r334, [%r377+1472];
	// begin inline asm
	mma.sync.aligned.m16n8k16.row.col.f32.bf16.bf16.f32 {%r325, %r326, %r327, %r328}, {%r329, %r330, %r331, %r332}, {%r333, %r334}, {%r311, %r312, %r313, %r314};
	// end inline asm
	ld.shared.u16 	%r343, [%r369+320];
	ld.shared.u16 	%r344, [%r372+320];
	ld.shared.u16 	%r345, [%r369+328];
	ld.shared.u16 	%r346, [%r372+328];
	ld.shared.u16 	%r347, [%r377+1664];
	ld.shared.u16 	%r348, [%r377+1728];
	// begin inline asm
	mma.sync.aligned.m16n8k16.row.col.f32.bf16.bf16.f32 {%r339, %r340, %r341, %r342}, {%r343, %r344, %r345, %r346}, {%r347, %r348}, {%r325, %r326, %r327, %r328};
	// end inline asm
	ld.shared.u16 	%r357, [%r369+352];
	ld.shared.u16 	%r358, [%r372+352];
	ld.shared.u16 	%r359, [%r369+360];
	ld.shared.u16 	%r360, [%r372+360];
	ld.shared.u16 	%r361, [%r377+1920];
	ld.shared.u16 	%r362, [%r377+1984];
	// begin inline asm
	mma.sync.aligned.m16n8k16.row.col.f32.bf16.bf16.f32 {%r662, %r663, %r644, %r643}, {%r357, %r358, %r359, %r360}, {%r361, %r362}, {%r339, %r340, %r341, %r342};
	// end inline asm
	add.s32 	%r647, %r647, 128;
	add.s32 	%r640, %r640, 8;
	shr.u32 	%r378, %r17, 4;
	add.s32 	%r379, %r378, 1;
	and.b32  	%r380, %r379, 536870904;
	setp.ne.s32 	%p61, %r640, %r380;
	@%p61 bra 	$L__BB0_36;
$L__BB0_37:
	setp.eq.s32 	%p62, %r18, 0;
	@%p62 bra 	$L__BB0_45;
	add.s32 	%r382, %r18, -1;
	setp.lt.u32 	%p63, %r382, 3;
	@%p63 bra 	$L__BB0_40;
	add.s32 	%r439, %r15, %r647;
	shl.b32 	%r440, %r439, 1;
	add.s32 	%r441, %r5, %r440;
	ld.shared.u16 	%r387, [%r441+128];
	add.s32 	%r442, %r16, %r647;
	shl.b32 	%r443, %r442, 1;
	add.s32 	%r444, %r5, %r443;
	ld.shared.u16 	%r388, [%r444+128];
	ld.shared.u16 	%r389, [%r441+136];
	ld.shared.u16 	%r390, [%r444+136];
	add.s32 	%r445, %r647, %r14;
	shl.b32 	%r446, %r445, 3;
	add.s32 	%r447, %r446, %r13;
	shl.b32 	%r448, %r447, 1;
	add.s32 	%r449, %r9, %r448;
	ld.shared.u16 	%r391, [%r449+128];
	ld.shared.u16 	%r392, [%r449+192];
	// begin inline asm
	mma.sync.aligned.m16n8k16.row.col.f32.bf16.bf16.f32 {%r383, %r384, %r385, %r386}, {%r387, %r388, %r389, %r390}, {%r391, %r392}, {%r662, %r663, %r644, %r643};
	// end inline asm
	ld.shared.u16 	%r401, [%r441+160];
	ld.shared.u16 	%r402, [%r444+160];
	ld.shared.u16 	%r403, [%r441+168];
	ld.shared.u16 	%r404, [%r444+168];
	ld.shared.u16 	%r405, [%r449+384];
	ld.shared.u16 	%r406, [%r449+448];
	// begin inline asm
	mma.sync.aligned.m16n8k16.row.col.f32.bf16.bf16.f32 {%r397, %r398, %r399, %r400}, {%r401, %r402, %r403, %r404}, {%r405, %r406}, {%r383, %r384, %r385, %r386};
	// end inline asm
	ld.shared.u16 	%r415, [%r441+192];
	ld.shared.u16 	%r416, [%r444+192];
	ld.shared.u16 	%r417, [%r441+200];
	ld.shared.u16 	%r418, [%r444+200];
	ld.shared.u16 	%r419, [%r449+640];
	ld.shared.u16 	%r420, [%r449+704];
	// begin inline asm
	mma.sync.aligned.m16n8k16.row.col.f32.bf16.bf16.f32 {%r411, %r412, %r413, %r414}, {%r415, %r416, %r417, %r418}, {%r419, %r420}, {%r397, %r398, %r399, %r400};
	// end inline asm
	ld.shared.u16 	%r429, [%r441+224];
	ld.shared.u16 	%r430, [%r444+224];
	ld.shared.u16 	%r431, [%r441+232];
	ld.shared.u16 	%r432, [%r444+232];
	ld.shared.u16 	%r433, [%r449+896];
	ld.shared.u16 	%r434, [%r449+960];
	// begin inline asm
	mma.sync.aligned.m16n8k16.row.col.f32.bf16.bf16.f32 {%r662, %r663, %r644, %r643}, {%r429, %r430, %r431, %r432}, {%r433, %r434}, {%r411, %r412, %r413, %r414};
	// end inline asm
	add.s32 	%r647, %r647, 64;
$L__BB0_40:
	shr.u32 	%r450, %r17, 4;
	add.s32 	%r451, %r450, 1;
	and.b32  	%r452, %r451, 3;
	setp.eq.s32 	%p64, %r452, 0;
	@%p64 bra 	$L__BB0_45;
	and.b32  	%r454, %r17, 48;
	setp.eq.s32 	%p65, %r454, 0;
	@%p65 bra 	$L__BB0_43;
	add.s32 	%r483, %r15, %r647;
	shl.b32 	%r484, %r483, 1;
	add.s32 	%r485, %r5, %r484;
	ld.shared.u16 	%r459, [%r485+128];
	add.s32 	%r486, %r16, %r647;
	shl.b32 	%r487, %r486, 1;
	add.s32 	%r488, %r5, %r487;
	ld.shared.u16 	%r460, [%r488+128];
	ld.shared.u16 	%r461, [%r485+136];
	ld.shared.u16 	%r462, [%r488+136];
	add.s32 	%r489, %r647, %r14;
	shl.b32 	%r490, %r489, 3;
	add.s32 	%r491, %r490, %r13;
	shl.b32 	%r492, %r491, 1;
	add.s32 	%r493, %r9, %r492;
	ld.shared.u16 	%r463, [%r493+128];
	ld.shared.u16 	%r464, [%r493+192];
	// begin inline asm
	mma.sync.aligned.m16n8k16.row.col.f32.bf16.bf16.f32 {%r455, %r456, %r457, %r458}, {%r459, %r460, %r461, %r462}, {%r463, %r464}, {%r662, %r663, %r644, %r643};
	// end inline asm
	ld.shared.u16 	%r473, [%r485+160];
	ld.shared.u16 	%r474, [%r488+160];
	ld.shared.u16 	%r475, [%r485+168];
	ld.shared.u16 	%r476, [%r488+168];
	ld.shared.u16 	%r477, [%r493+384];
	ld.shared.u16 	%r478, [%r493+448];
	// begin inline asm
	mma.sync.aligned.m16n8k16.row.col.f32.bf16.bf16.f32 {%r662, %r663, %r644, %r643}, {%r473, %r474, %r475, %r476}, {%r477, %r478}, {%r455, %r456, %r457, %r458};
	// end inline asm
	add.s32 	%r647, %r647, 32;
$L__BB0_43:
	and.b32  	%r494, %r17, 16;
	setp.ne.s32 	%p66, %r494, 0;
	@%p66 bra 	$L__BB0_45;
	add.s32 	%r509, %r15, %r647;
	shl.b32 	%r510, %r509, 1;
	add.s32 	%r511, %r5, %r510;
	ld.shared.u16 	%r499, [%r511+128];
	add.s32 	%r512, %r16, %r647;
	shl.b32 	%r513, %r512, 1;
	add.s32 	%r514, %r5, %r513;
	ld.shared.u16 	%r500, [%r514+128];
	ld.shared.u16 	%r501, [%r511+136];
	ld.shared.u16 	%r502, [%r514+136];
	add.s32 	%r515, %r647, %r14;
	shl.b32 	%r516, %r515, 3;
	add.s32 	%r517, %r516, %r13;
	shl.b32 	%r518, %r517, 1;
	add.s32 	%r519, %r9, %r518;
	ld.shared.u16 	%r503, [%r519+128];
	ld.shared.u16 	%r504, [%r519+192];
	// begin inline asm
	mma.sync.aligned.m16n8k16.row.col.f32.bf16.bf16.f32 {%r662, %r663, %r497, %r498}, {%r499, %r500, %r501, %r502}, {%r503, %r504}, {%r662, %r663, %r644, %r643};
	// end inline asm
$L__BB0_45:
	and.b32  	%r520, %r678, 31;
	setp.gt.u32 	%p67, %r520, 3;
	@%p67 bra 	$L__BB0_47;
	mov.b32 	%f160, %r662;
	mul.f32 	%f161, %f63, %f160;
	shl.b32 	%r521, %r14, 1;
	add.s32 	%r522, %r672, %r521;
	shl.b32 	%r523, %r522, 2;
	mov.u32 	%r524, smem_raw;
	add.s32 	%r525, %r524, %r523;
	mov.b32 	%f162, %r663;
	mul.f32 	%f163, %f63, %f162;
	st.shared.v2.f32 	[%r525], {%f161, %f163};
$L__BB0_47:
	bar.sync 	0;
	shl.b32 	%r526, %r625, 3;
	sub.s32 	%r105, %r27, %r526;
	add.s32 	%r527, %r105, -1;
	setp.lt.u32 	%p68, %r527, 15;
	@%p68 bra 	$L__BB0_50;
	mov.b32 	%r665, 0;
$L__BB0_49:
	.pragma "nounroll";
	shl.b32 	%r529, %r672, 2;
	mov.u32 	%r530, smem_raw;
	add.s32 	%r531, %r530, %r529;
	ld.shared.v4.f32 	{%f165, %f166, %f167, %f168}, [%r531];
	max.f32 	%f169, %f392, %f165;
	max.f32 	%f170, %f169, %f166;
	max.f32 	%f171, %f170, %f167;
	max.f32 	%f172, %f171, %f168;
	ld.shared.v4.f32 	{%f173, %f174, %f175, %f176}, [%r531+16];
	max.f32 	%f177, %f172, %f173;
	max.f32 	%f178, %f177, %f174;
	max.f32 	%f179, %f178, %f175;
	max.f32 	%f180, %f179, %f176;
	ld.shared.v4.f32 	{%f181, %f182, %f183, %f184}, [%r531+32];
	max.f32 	%f185, %f180, %f181;
	max.f32 	%f186, %f185, %f182;
	max.f32 	%f187, %f186, %f183;
	max.f32 	%f188, %f187, %f184;
	ld.shared.v4.f32 	{%f189, %f190, %f191, %f192}, [%r531+48];
	max.f32 	%f193, %f188, %f189;
	max.f32 	%f194, %f193, %f190;
	max.f32 	%f195, %f194, %f191;
	max.f32 	%f392, %f195, %f192;
	add.s32 	%r672, %r672, 16;
	add.s32 	%r665, %r665, 16;
	and.b32  	%r532, %r105, -16;
	setp.eq.s32 	%p69, %r665, %r532;
	@%p69 bra 	$L__BB0_50;
	bra.uni 	$L__BB0_49;
$L__BB0_50:
	and.b32  	%r533, %r105, 15;
	setp.eq.s32 	%p70, %r533, 0;
	@%p70 bra 	$L__BB0_78;
	cvt.u16.u32 	%rs76, %r27;
	shl.b16 	%rs77, %rs112, 3;
	add.s16 	%rs78, %rs77, %rs76;
	cvt.u32.u16 	%r534, %rs78;
	and.b32  	%r124, %r534, 15;
	add.s32 	%r535, %r124, -1;
	setp.lt.u32 	%p71, %r535, 7;
	@%p71 bra 	$L__BB0_53;
	shl.b32 	%r536, %r672, 2;
	mov.u32 	%r537, smem_raw;
	add.s32 	%r538, %r537, %r536;
	ld.shared.f32 	%f197, [%r538];
	max.f32 	%f198, %f392, %f197;
	ld.shared.f32 	%f199, [%r538+4];
	max.f32 	%f200, %f198, %f199;
	ld.shared.f32 	%f201, [%r538+8];
	max.f32 	%f202, %f200, %f201;
	ld.shared.f32 	%f203, [%r538+12];
	max.f32 	%f204, %f202, %f203;
	ld.shared.f32 	%f205, [%r538+16];
	max.f32 	%f206, %f204, %f205;
	ld.shared.f32 	%f207, [%r538+20];
	max.f32 	%f208, %f206, %f207;
	ld.shared.f32 	%f209, [%r538+24];
	max.f32 	%f210, %f208, %f209;
	ld.shared.f32 	%f211, [%r538+28];
	max.f32 	%f392, %f210, %f211;
	add.s32 	%r672, %r672, 8;
$L__BB0_53:
	and.b32  	%r539, %r124, 7;
	setp.eq.s32 	%p72, %r539, 0;
	@%p72 bra 	$L__BB0_78;
	and.b32  	%r127, %r27, 3;
	and.b32  	%r540, %r27, 7;
	add.s32 	%r541, %r540, -1;
	setp.lt.u32 	%p73, %r541, 3;
	@%p73 bra 	$L__BB0_56;
	shl.b32 	%r542, %r672, 2;
	mov.u32 	%r543, smem_raw;
	add.s32 	%r544, %r543, %r542;
	ld.shared.f32 	%f213, [%r544];
	max.f32 	%f214, %f392, %f213;
	ld.shared.f32 	%f215, [%r544+4];
	max.f32 	%f216, %f214, %f215;
	ld.shared.f32 	%f217, [%r544+8];
	max.f32 	%f218, %f216, %f217;
	ld.shared.f32 	%f219, [%r544+12];
	max.f32 	%f392, %f218, %f219;
	add.s32 	%r672, %r672, 4;
$L__BB0_56:
	setp.eq.s32 	%p74, %r127, 0;
	@%p74 bra 	$L__BB0_78;
	shl.b32 	%r545, %r672, 2;
	mov.u32 	%r546, smem_raw;
	add.s32 	%r130, %r546, %r545;
	ld.shared.f32 	%f220, [%r130];
	max.f32 	%f392, %f392, %f220;
	setp.eq.s32 	%p75, %r127, 1;
	@%p75 bra 	$L__BB0_78;
	ld.shared.f32 	%f221, [%r130+4];
	max.f32 	%f392, %f392, %f221;
	setp.eq.s32 	%p76, %r127, 2;
	@%p76 bra 	$L__BB0_78;
	ld.shared.f32 	%f222, [%r130+8];
	max.f32 	%f392, %f392, %f222;
	bra.uni 	$L__BB0_78;
$L__BB0_60:
	add.s32 	%r666, %r672, %r678;
	setp.ge.s32 	%p14, %r666, %r25;
	@%p14 bra 	$L__BB0_77;
	setp.gt.s32 	%p15, %r172, 0;
	@%p15 bra 	$L__BB0_62;
	bra.uni 	$L__BB0_76;
$L__BB0_62:
	setp.lt.u32 	%p17, %r17, 15;
	mad.lo.s32 	%r112, %r666, %r172, %r3;
	mov.f32 	%f383, 0f00000000;
	mov.b32 	%r669, 0;
	@%p17 bra 	$L__BB0_65;
	mov.f32 	%f383, 0f00000000;
	mov.b32 	%r667, 0;
$L__BB0_64:
	.pragma "nounroll";
	add.s32 	%r215, %r667, %r2;
	mul.wide.u32 	%rd16, %r215, 2;
	add.s64 	%rd17, %rd2, %rd16;
	ld.global.nc.u16 	%rs6, [%rd17];
	// begin inline asm
	{ cvt.f32.bf16 %f70, %rs6;}

	// end inline asm
	add.s32 	%r216, %r112, %r667;
	mul.wide.s32 	%rd18, %r216, 2;
	add.s64 	%rd19, %rd1, %rd18;
	ld.global.nc.u16 	%rs7, [%rd19];
	// begin inline asm
	{ cvt.f32.bf16 %f71, %rs7;}

	// end inline asm
	fma.rn.f32 	%f102, %f70, %f71, %f383;
	ld.global.nc.u16 	%rs8, [%rd17+2];
	// begin inline asm
	{ cvt.f32.bf16 %f72, %rs8;}

	// end inline asm
	ld.global.nc.u16 	%rs9, [%rd19+2];
	// begin inline asm
	{ cvt.f32.bf16 %f73, %rs9;}

	// end inline asm
	fma.rn.f32 	%f103, %f72, %f73, %f102;
	ld.global.nc.u16 	%rs10, [%rd17+4];
	// begin inline asm
	{ cvt.f32.bf16 %f74, %rs10;}

	// end inline asm
	ld.global.nc.u16 	%rs11, [%rd19+4];
	// begin inline asm
	{ cvt.f32.bf16 %f75, %rs11;}

	// end inline asm
	fma.rn.f32 	%f104, %f74, %f75, %f103;
	ld.global.nc.u16 	%rs12, [%rd17+6];
	// begin inline asm
	{ cvt.f32.bf16 %f76, %rs12;}

	// end inline asm
	ld.global.nc.u16 	%rs13, [%rd19+6];
	// begin inline asm
	{ cvt.f32.bf16 %f77, %rs13;}

	// end inline asm
	fma.rn.f32 	%f105, %f76, %f77, %f104;
	ld.global.nc.u16 	%rs14, [%rd17+8];
	// begin inline asm
	{ cvt.f32.bf16 %f78, %rs14;}

	// end inline asm
	ld.global.nc.u16 	%rs15, [%rd19+8];
	// begin inline asm
	{ cvt.f32.bf16 %f79, %rs15;}

	// end inline asm
	fma.rn.f32 	%f106, %f78, %f79, %f105;
	ld.global.nc.u16 	%rs16, [%rd17+10];
	// begin inline asm
	{ cvt.f32.bf16 %f80, %rs16;}

	// end inline asm
	ld.global.nc.u16 	%rs17, [%rd19+10];
	// begin inline asm
	{ cvt.f32.bf16 %f81, %rs17;}

	// end inline asm
	fma.rn.f32 	%f107, %f80, %f81, %f106;
	ld.global.nc.u16 	%rs18, [%rd17+12];
	// begin inline asm
	{ cvt.f32.bf16 %f82, %rs18;}

	// end inline asm
	ld.global.nc.u16 	%rs19, [%rd19+12];
	// begin inline asm
	{ cvt.f32.bf16 %f83, %rs19;}

	// end inline asm
	fma.rn.f32 	%f108, %f82, %f83, %f107;
	ld.global.nc.u16 	%rs20, [%rd17+14];
	// begin inline asm
	{ cvt.f32.bf16 %f84, %rs20;}

	// end inline asm
	ld.global.nc.u16 	%rs21, [%rd19+14];
	// begin inline asm
	{ cvt.f32.bf16 %f85, %rs21;}

	// end inline asm
	fma.rn.f32 	%f109, %f84, %f85, %f108;
	ld.global.nc.u16 	%rs22, [%rd17+16];
	// begin inline asm
	{ cvt.f32.bf16 %f86, %rs22;}

	// end inline asm
	ld.global.nc.u16 	%rs23, [%rd19+16];
	// begin inline asm
	{ cvt.f32.bf16 %f87, %rs23;}

	// end inline asm
	fma.rn.f32 	%f110, %f86, %f87, %f109;
	ld.global.nc.u16 	%rs24, [%rd17+18];
	// begin inline asm
	{ cvt.f32.bf16 %f88, %rs24;}

	// end inline asm
	ld.global.nc.u16 	%rs25, [%rd19+18];
	// begin inline asm
	{ cvt.f32.bf16 %f89, %rs25;}

	// end inline asm
	fma.rn.f32 	%f111, %f88, %f89, %f110;
	ld.global.nc.u16 	%rs26, [%rd17+20];
	// begin inline asm
	{ cvt.f32.bf16 %f90, %rs26;}

	// end inline asm
	ld.global.nc.u16 	%rs27, [%rd19+20];
	// begin inline asm
	{ cvt.f32.bf16 %f91, %rs27;}

	// end inline asm
	fma.rn.f32 	%f112, %f90, %f91, %f111;
	ld.global.nc.u16 	%rs28, [%rd17+22];
	// begin inline asm
	{ cvt.f32.bf16 %f92, %rs28;}

	// end inline asm
	ld.global.nc.u16 	%rs29, [%rd19+22];
	// begin inline asm
	{ cvt.f32.bf16 %f93, %rs29;}

	// end inline asm
	fma.rn.f32 	%f113, %f92, %f93, %f112;
	ld.global.nc.u16 	%rs30, [%rd17+24];
	// begin inline asm
	{ cvt.f32.bf16 %f94, %rs30;}

	// end inline asm
	ld.global.nc.u16 	%rs31, [%rd19+24];
	// begin inline asm
	{ cvt.f32.bf16 %f95, %rs31;}

	// end inline asm
	fma.rn.f32 	%f114, %f94, %f95, %f113;
	ld.global.nc.u16 	%rs32, [%rd17+26];
	// begin inline asm
	{ cvt.f32.bf16 %f96, %rs32;}

	// end inline asm
	ld.global.nc.u16 	%rs33, [%rd19+26];
	// begin inline asm
	{ cvt.f32.bf16 %f97, %rs33;}

	// end inline asm
	fma.rn.f32 	%f115, %f96, %f97, %f114;
	ld.global.nc.u16 	%rs34, [%rd17+28];
	// begin inline asm
	{ cvt.f32.bf16 %f98, %rs34;}

	// end inline asm
	ld.global.nc.u16 	%rs35, [%rd19+28];
	// begin inline asm
	{ cvt.f32.bf16 %f99, %rs35;}

	// end inline asm
	fma.rn.f32 	%f116, %f98, %f99, %f115;
	ld.global.nc.u16 	%rs36, [%rd17+30];
	// begin inline asm
	{ cvt.f32.bf16 %f100, %rs36;}

	// end inline asm
	ld.global.nc.u16 	%rs37, [%rd19+30];
	// begin inline asm
	{ cvt.f32.bf16 %f101, %rs37;}

	// end inline asm
	fma.rn.f32 	%f383, %f100, %f101, %f116;
	add.s32 	%r667, %r667, 16;
	setp.ne.s32 	%p18, %r667, %r20;
	mov.u32 	%r669, %r20;
	@%p18 bra 	$L__BB0_64;
$L__BB0_65:
	setp.eq.s32 	%p19, %r11, 0;
	@%p19 bra 	$L__BB0_75;
	add.s32 	%r217, %r11, -1;
	setp.lt.u32 	%p20, %r217, 7;
	@%p20 bra 	$L__BB0_68;
	add.s32 	%r218, %r669, %r2;
	mul.wide.u32 	%rd20, %r218, 2;
	add.s64 	%rd21, %rd2, %rd20;
	ld.global.nc.u16 	%rs38, [%rd21];
	// begin inline asm
	{ cvt.f32.bf16 %f118, %rs38;}

	// end inline asm
	add.s32 	%r219, %r112, %r669;
	mul.wide.s32 	%rd22, %r219, 2;
	add.s64 	%rd23, %rd1, %rd22;
	ld.global.nc.u16 	%rs39, [%rd23];
	// begin inline asm
	{ cvt.f32.bf16 %f119, %rs39;}

	// end inline asm
	fma.rn.f32 	%f134, %f118, %f119, %f383;
	cvt.u64.u32 	%rd25, %r669;
	add.s64 	%rd26, %rd25, %rd41;
	shl.b64 	%rd27, %rd26, 1;
	add.s64 	%rd28, %rd2, %rd27;
	ld.global.nc.u16 	%rs40, [%rd28+2];
	// begin inline asm
	{ cvt.f32.bf16 %f120, %rs40;}

	// end inline asm
	ld.global.nc.u16 	%rs41, [%rd23+2];
	// begin inline asm
	{ cvt.f32.bf16 %f121, %rs41;}

	// end inline asm
	fma.rn.f32 	%f135, %f120, %f121, %f134;
	ld.global.nc.u16 	%rs42, [%rd28+4];
	// begin inline asm
	{ cvt.f32.bf16 %f122, %rs42;}

	// end inline asm
	ld.global.nc.u16 	%rs43, [%rd23+4];
	// begin inline asm
	{ cvt.f32.bf16 %f123, %rs43;}

	// end inline asm
	fma.rn.f32 	%f136, %f122, %f123, %f135;
	ld.global.nc.u16 	%rs44, [%rd28+6];
	// begin inline asm
	{ cvt.f32.bf16 %f124, %rs44;}

	// end inline asm
	ld.global.nc.u16 	%rs45, [%rd23+6];
	// begin inline asm
	{ cvt.f32.bf16 %f125, %rs45;}

	// end inline asm
	fma.rn.f32 	%f137, %f124, %f125, %f136;
	ld.global.nc.u16 	%rs46, [%rd28+8];
	// begin inline asm
	{ cvt.f32.bf16 %f126, %rs46;}

	// end inline asm
	ld.global.nc.u16 	%rs47, [%rd23+8];
	// begin inline asm
	{ cvt.f32.bf16 %f127, %rs47;}

	// end inline asm
	fma.rn.f32 	%f138, %f126, %f127, %f137;
	ld.global.nc.u16 	%rs48, [%rd28+10];
	// begin inline asm
	{ cvt.f32.bf16 %f128, %rs48;}

	// end inline asm
	ld.global.nc.u16 	%rs49, [%rd23+10];
	// begin inline asm
	{ cvt.f32.bf16 %f129, %rs49;}

	// end inline asm
	fma.rn.f32 	%f139, %f128, %f129, %f138;
	ld.global.nc.u16 	%rs50, [%rd28+12];
	// begin inline asm
	{ cvt.f32.bf16 %f130, %rs50;}

	// end inline asm
	ld.global.nc.u16 	%rs51, [%rd23+12];
	// begin inline asm
	{ cvt.f32.bf16 %f131, %rs51;}

	// end inline asm
	fma.rn.f32 	%f140, %f130, %f131, %f139;
	ld.global.nc.u16 	%rs52, [%rd28+14];
	// begin inline asm
	{ cvt.f32.bf16 %f132, %rs52;}

	// end inline asm
	ld.global.nc.u16 	%rs53, [%rd23+14];
	// begin inline asm
	{ cvt.f32.bf16 %f133, %rs53;}

	// end inline asm
	fma.rn.f32 	%f383, %f132, %f133, %f140;
	add.s32 	%r669, %r669, 8;
$L__BB0_68:
	setp.eq.s32 	%p21, %r19, 0;
	@%p21 bra 	$L__BB0_75;
	add.s32 	%r220, %r19, -1;
	setp.lt.u32 	%p22, %r220, 3;
	@%p22 bra 	$L__BB0_71;
	add.s32 	%r221, %r669, %r2;
	mul.wide.u32 	%rd29, %r221, 2;
	add.s64 	%rd30, %rd2, %rd29;
	ld.global.nc.u16 	%rs54, [%rd30];
	// begin inline asm
	{ cvt.f32.bf16 %f142, %rs54;}

	// end inline asm
	add.s32 	%r222, %r112, %r669;
	mul.wide.s32 	%rd31, %r222, 2;
	add.s64 	%rd32, %rd1, %rd31;
	ld.global.nc.u16 	%rs55, [%rd32];
	// begin inline asm
	{ cvt.f32.bf16 %f143, %rs55;}

	// end inline asm
	fma.rn.f32 	%f150, %f142, %f143, %f383;
	cvt.u64.u32 	%rd34, %r669;
	add.s64 	%rd35, %rd34, %rd41;
	shl.b64 	%rd36, %rd35, 1;
	add.s64 	%rd37, %rd2, %rd36;
	ld.global.nc.u16 	%rs56, [%rd37+2];
	// begin inline asm
	{ cvt.f32.bf16 %f144, %rs56;}

	// end inline asm
	ld.global.nc.u16 	%rs57, [%rd32+2];
	// begin inline asm
	{ cvt.f32.bf16 %f145, %rs57;}

	// end inline asm
	fma.rn.f32 	%f151, %f144, %f145, %f150;
	ld.global.nc.u16 	%rs58, [%rd37+4];
	// begin inline asm
	{ cvt.f32.bf16 %f146, %rs58;}

	// end inline asm
	ld.global.nc.u16 	%rs59, [%rd32+4];
	// begin inline asm
	{ cvt.f32.bf16 %f147, %rs59;}

	// end inline asm
	fma.rn.f32 	%f152, %f146, %f147, %f151;
	ld.global.nc.u16 	%rs60, [%rd37+6];
	// begin inline asm
	{ cvt.f32.bf16 %f148, %rs60;}

	// end inline asm
	ld.global.nc.u16 	%rs61, [%rd32+6];
	// begin inline asm
	{ cvt.f32.bf16 %f149, %rs61;}

	// end inline asm
	fma.rn.f32 	%f383, %f148, %f149, %f152;
	add.s32 	%r669, %r669, 4;
$L__BB0_71:
	setp.eq.s32 	%p23, %r21, 0;
	@%p23 bra 	$L__BB0_75;
	setp.eq.s32 	%p24, %r21, 1;
	add.s32 	%r223, %r669, %r2;
	mul.wide.u32 	%rd38, %r223, 2;
	add.s64 	%rd39, %rd2, %rd38;
	ld.global.nc.u16 	%rs62, [%rd39];
	// begin inline asm
	{ cvt.f32.bf16 %f153, %rs62;}

	// end inline asm
	add.s32 	%r224, %r112, %r669;
	mul.wide.s32 	%rd40, %r224, 2;
	add.s64 	%rd4, %rd1, %rd40;
	ld.global.nc.u16 	%rs63, [%rd4];
	// begin inline asm
	{ cvt.f32.bf16 %f154, %rs63;}

	// end inline asm
	fma.rn.f32 	%f383, %f153, %f154, %f383;
	@%p24 bra 	$L__BB0_75;
	setp.eq.s32 	%p25, %r21, 2;
	cvt.u64.u32 	%rd42, %r669;
	add.s64 	%rd43, %rd42, %rd41;
	shl.b64 	%rd44, %rd43, 1;
	add.s64 	%rd5, %rd2, %rd44;
	ld.global.nc.u16 	%rs64, [%rd5+2];
	// begin inline asm
	{ cvt.f32.bf16 %f155, %rs64;}

	// end inline asm
	ld.global.nc.u16 	%rs65, [%rd4+2];
	// begin inline asm
	{ cvt.f32.bf16 %f156, %rs65;}

	// end inline asm
	fma.rn.f32 	%f383, %f155, %f156, %f383;
	@%p25 bra 	$L__BB0_75;
	ld.global.nc.u16 	%rs66, [%rd5+4];
	// begin inline asm
	{ cvt.f32.bf16 %f157, %rs66;}

	// end inline asm
	ld.global.nc.u16 	%rs67, [%rd4+4];
	// begin inline asm
	{ cvt.f32.bf16 %f158, %rs67;}

	// end inline asm
	fma.rn.f32 	%f383, %f157, %f158, %f383;
$L__BB0_75:
	mul.f32 	%f159, %f63, %f383;
	shl.b32 	%r225, %r666, 2;
	mov.u32 	%r226, smem_raw;
	add.s32 	%r227, %r226, %r225;
	st.shared.f32 	[%r227], %f159;
	max.f32 	%f392, %f392, %f159;
	add.s32 	%r666, %r666, %r12;
	setp.lt.s32 	%p26, %r666, %r25;
	@%p26 bra 	$L__BB0_62;
	bra.uni 	$L__BB0_77;
$L__BB0_76:
	shl.b32 	%r210, %r666, 2;
	mov.u32 	%r211, smem_raw;
	add.s32 	%r212, %r211, %r210;
	mul.f32 	%f66, %f63, 0f00000000;
	st.shared.f32 	[%r212], %f66;
	max.f32 	%f392, %f392, %f66;
	add.s32 	%r666, %r666, %r12;
	setp.lt.s32 	%p16, %r666, %r25;
	@%p16 bra 	$L__BB0_76;
$L__BB0_77:
	bar.sync 	0;
$L__BB0_78:
	setp.lt.s32 	%p77, %r626, %r171;
	add.s32 	%r625, %r625, 1;
	add.s16 	%rs112, %rs112, 1;
	@%p77 bra 	$L__BB0_8;
$L__BB0_79:
	mov.b32 	%r547, %f392;
	shfl.sync.bfly.b32	%r548|%p78, %r547, 16, 31, -1;
	mov.b32 	%f223, %r548;
	max.f32 	%f224, %f392, %f223;
	mov.b32 	%r549, %f224;
	shfl.sync.bfly.b32	%r550|%p79, %r549, 8, 31, -1;
	mov.b32 	%f225, %r550;
	max.f32 	%f226, %f224, %f225;
	mov.b32 	%r551, %f226;
	shfl.sync.bfly.b32	%r552|%p80, %r551, 4, 31, -1;
	mov.b32 	%f227, %r552;
	max.f32 	%f228, %f226, %f227;
	mov.b32 	%r553, %f228;
	shfl.sync.bfly.b32	%r554|%p81, %r553, 2, 31, -1;
	mov.b32 	%f229, %r554;
	max.f32 	%f230, %f228, %f229;
	mov.b32 	%r555, %f230;
	shfl.sync.bfly.b32	%r556|%p82, %r555, 1, 31, -1;
	mov.b32 	%f231, %r556;
	max.f32 	%f36, %f230, %f231;
	and.b32  	%r132, %r678, 31;
	setp.ne.s32 	%p83, %r132, 0;
	shr.u32 	%r557, %r678, 3;
	and.b32  	%r558, %r557, 28;
	add.s32 	%r133, %r5, %r558;
	@%p83 bra 	$L__BB0_81;
	st.shared.f32 	[%r133], %f36;
$L__BB0_81:
	bar.sync 	0;
	setp.gt.u32 	%p84, %r678, 31;
	shl.b32 	%r559, %r678, 2;
	add.s32 	%r134, %r5, %r559;
	@%p84 bra 	$L__BB0_86;
	mov.u32 	%r560, %ntid.x;
	add.s32 	%r561, %r560, 31;
	shr.u32 	%r562, %r561, 5;
	setp.ge.u32 	%p85, %r678, %r562;
	mov.f32 	%f394, 0fFF800000;
	@%p85 bra 	$L__BB0_84;
	ld.shared.f32 	%f394, [%r134];
$L__BB0_84:
	mov.b32 	%r563, %f394;
	shfl.sync.bfly.b32	%r564|%p86, %r563, 16, 31, -1;
	mov.b32 	%f233, %r564;
	max.f32 	%f234, %f394, %f233;
	mov.b32 	%r565, %f234;
	shfl.sync.bfly.b32	%r566|%p87, %r565, 8, 31, -1;
	mov.b32 	%f235, %r566;
	max.f32 	%f236, %f234, %f235;
	mov.b32 	%r567, %f236;
	shfl.sync.bfly.b32	%r568|%p88, %r567, 4, 31, -1;
	mov.b32 	%f237, %r568;
	max.f32 	%f238, %f236, %f237;
	mov.b32 	%r569, %f238;
	shfl.sync.bfly.b32	%r570|%p89, %r569, 2, 31, -1;
	mov.b32 	%f239, %r570;
	max.f32 	%f240, %f238, %f239;
	mov.b32 	%r571, %f240;
	shfl.sync.bfly.b32	%r572|%p90, %r571, 1, 31, -1;
	mov.b32 	%f241, %r572;
	max.f32 	%f39, %f240, %f241;
	setp.ne.s32 	%p91, %r678, 0;
	@%p91 bra 	$L__BB0_86;
	st.shared.f32 	[%r5], %f39;
$L__BB0_86:
	bar.sync 	0;
	setp.ge.s32 	%p92, %r678, %r171;
	mov.f32 	%f396, 0f00000000;
	@%p92 bra 	$L__BB0_89;
	ld.shared.f32 	%f40, [%r5];
	mov.f32 	%f396, 0f00000000;
	mov.u32 	%r135, %ntid.x;
	mov.u32 	%r574, smem_raw;
	mov.u32 	%r675, %r678;
$L__BB0_88:
	shl.b32 	%r573, %r675, 2;
	add.s32 	%r575, %r574, %r573;
	ld.shared.f32 	%f244, [%r575];
	sub.f32 	%f245, %f244, %f40;
	fma.rn.f32 	%f246, %f245, 0f3BBB989D, 0f3F000000;
	cvt.sat.f32.f32 	%f247, %f246;
	mov.f32 	%f248, 0f4B400001;
	mov.f32 	%f249, 0f437C0000;
	fma.rm.f32 	%f250, %f247, %f249, %f248;
	add.f32 	%f251, %f250, 0fCB40007F;
	neg.f32 	%f252, %f251;
	fma.rn.f32 	%f253, %f245, 0f3FB8AA3B, %f252;
	fma.rn.f32 	%f254, %f245, 0f32A57060, %f253;
	mov.b32 	%r576, %f250;
	shl.b32 	%r577, %r576, 23;
	mov.b32 	%f255, %r577;
	ex2.approx.ftz.f32 	%f256, %f254;
	mul.f32 	%f257, %f256, %f255;
	st.shared.f32 	[%r575], %f257;
	add.f32 	%f396, %f396, %f257;
	add.s32 	%r675, %r675, %r135;
	setp.lt.s32 	%p93, %r675, %r171;
	@%p93 bra 	$L__BB0_88;
$L__BB0_89:
	setp.ne.s32 	%p94, %r132, 0;
	mov.b32 	%r578, %f396;
	shfl.sync.bfly.b32	%r579|%p95, %r578, 16, 31, -1;
	mov.b32 	%f258, %r579;
	add.f32 	%f259, %f396, %f258;
	mov.b32 	%r580, %f259;
	shfl.sync.bfly.b32	%r581|%p96, %r580, 8, 31, -1;
	mov.b32 	%f260, %r581;
	add.f32 	%f261, %f259, %f260;
	mov.b32 	%r582, %f261;
	shfl.sync.bfly.b32	%r583|%p97, %r582, 4, 31, -1;
	mov.b32 	%f262, %r583;
	add.f32 	%f263, %f261, %f262;
	mov.b32 	%r584, %f263;
	shfl.sync.bfly.b32	%r585|%p98, %r584, 2, 31, -1;
	mov.b32 	%f264, %r585;
	add.f32 	%f265, %f263, %f264;
	mov.b32 	%r586, %f265;
	shfl.sync.bfly.b32	%r587|%p99, %r586, 1, 31, -1;
	mov.b32 	%f266, %r587;
	add.f32 	%f44, %f265, %f266;
	@%p94 bra 	$L__BB0_91;
	st.shared.f32 	[%r133], %f44;
$L__BB0_91:
	setp.gt.u32 	%p100, %r678, 31;
	bar.sync 	0;
	@%p100 bra 	$L__BB0_96;
	mov.u32 	%r588, %ntid.x;
	add.s32 	%r589, %r588, 31;
	shr.u32 	%r590, %r589, 5;
	setp.ge.u32 	%p101, %r678, %r590;
	mov.f32 	%f397, 0f00000000;
	@%p101 bra 	$L__BB0_94;
	ld.shared.f32 	%f397, [%r134];
$L__BB0_94:
	mov.b32 	%r591, %f397;
	shfl.sync.bfly.b32	%r592|%p102, %r591, 16, 31, -1;
	mov.b32 	%f268, %r592;
	add.f32 	%f269, %f397, %f268;
	mov.b32 	%r593, %f269;
	shfl.sync.bfly.b32	%r594|%p103, %r593, 8, 31, -1;
	mov.b32 	%f270, %r594;
	add.f32 	%f271, %f269, %f270;
	mov.b32 	%r595, %f271;
	shfl.sync.bfly.b32	%r596|%p104, %r595, 4, 31, -1;
	mov.b32 	%f272, %r596;
	add.f32 	%f273, %f271, %f272;
	mov.b32 	%r597, %f273;
	shfl.sync.bfly.b32	%r598|%p105, %r597, 2, 31, -1;
	mov.b32 	%f274, %r598;
	add.f32 	%f275, %f273, %f274;
	mov.b32 	%r599, %f275;
	shfl.sync.bfly.b32	%r600|%p106, %r599, 1, 31, -1;
	mov.b32 	%f276, %r600;
	add.f32 	%f47, %f275, %f276;
	setp.ne.s32 	%p107, %r678, 0;
	@%p107 bra 	$L__BB0_96;
	st.shared.f32 	[%r5], %f47;
$L__BB0_96:
	setp.ge.s32 	%p108, %r678, %r171;
	bar.sync 	0;
	ld.shared.f32 	%f48, [%r5];
	@%p108 bra 	$L__BB0_101;
	setp.neu.f32 	%p109, %f48, 0f00000000;
	mov.u32 	%r138, %ntid.x;
	mov.u32 	%r677, %r678;
	@%p109 bra 	$L__BB0_98;
	bra.uni 	$L__BB0_100;
$L__BB0_98:
	mov.u32 	%r606, smem_raw;
	mov.u32 	%r676, %r678;
$L__BB0_99:
	shl.b32 	%r605, %r676, 2;
	add.s32 	%r607, %r606, %r605;
	ld.shared.f32 	%f277, [%r607];
	div.rn.f32 	%f278, %f277, %f48;
	st.shared.f32 	[%r607], %f278;
	add.s32 	%r676, %r676, %r138;
	setp.lt.s32 	%p111, %r676, %r171;
	@%p111 bra 	$L__BB0_99;
	bra.uni 	$L__BB0_101;
$L__BB0_100:
	shl.b32 	%r601, %r677, 2;
	mov.u32 	%r602, smem_raw;
	add.s32 	%r603, %r602, %r601;
	mov.b32 	%r604, 0;
	st.shared.u32 	[%r603], %r604;
	add.s32 	%r677, %r677, %r138;
	setp.lt.s32 	%p110, %r677, %r171;
	@%p110 bra 	$L__BB0_100;
$L__BB0_101:
	bar.sync 	0;
	setp.ge.s32 	%p112, %r678, %r172;
	@%p112 bra 	$L__BB0_120;
	ld.param.u64 	%rd101, [_Z22attention_fwd_bf16_mmaPK13__nv_bfloat16S1_S1_PS_iiiiif_param_3];
	cvta.to.global.u64 	%rd6, %rd101;
	setp.gt.s32 	%p113, %r171, 0;
	mov.u32 	%r143, %ntid.x;
	@%p113 bra 	$L__BB0_105;
	mov.f32 	%f279, 0f00000000;
	// begin inline asm
	{  cvt.rn.bf16.f32 %rs79, %f279;}

	// end inline asm
$L__BB0_104:
	add.s32 	%r608, %r678, %r2;
	mul.wide.s32 	%rd61, %r608, 2;
	add.s64 	%rd62, %rd6, %rd61;
	st.global.u16 	[%rd62], %rs79;
	add.s32 	%r678, %r678, %r143;
	setp.lt.s32 	%p114, %r678, %r172;
	@%p114 bra 	$L__BB0_104;
	bra.uni 	$L__BB0_120;
$L__BB0_105:
	and.b32  	%r144, %r171, 15;
	add.s32 	%r145, %r144, -1;
	and.b32  	%r146, %r171, 7;
	add.s32 	%r147, %r146, -1;
	and.b32  	%r148, %r171, 2147483632;
	and.b32  	%r149, %r171, 3;
	neg.s32 	%r150, %r148;
	shl.b32 	%r151, %r172, 4;
	mul.wide.s32 	%rd8, %r172, 2;
$L__BB0_106:
	setp.lt.u32 	%p115, %r171, 16;
	add.s32 	%r153, %r678, %r3;
	mov.f32 	%f405, 0f00000000;
	mov.b32 	%r683, 0;
	@%p115 bra 	$L__BB0_109;
	mov.u32 	%r611, smem_raw;
	add.s32 	%r679, %r611, 32;
	mov.f32 	%f405, 0f00000000;
	mov.u32 	%r680, %r153;
	mov.u32 	%r681, %r150;
$L__BB0_108:
	.pragma "nounroll";
	ld.shared.v4.f32 	{%f299, %f300, %f301, %f302}, [%r679+-32];
	mul.wide.s32 	%rd63, %r680, 2;
	add.s64 	%rd64, %rd3, %rd63;
	ld.global.nc.u16 	%rs80, [%rd64];
	// begin inline asm
	{ cvt.f32.bf16 %f283, %rs80;}

	// end inline asm
	fma.rn.f32 	%f303, %f299, %f283, %f405;
	add.s64 	%rd66, %rd64, %rd8;
	ld.global.nc.u16 	%rs81, [%rd66];
	// begin inline asm
	{ cvt.f32.bf16 %f284, %rs81;}

	// end inline asm
	fma.rn.f32 	%f304, %f300, %f284, %f303;
	add.s64 	%rd67, %rd66, %rd8;
	ld.global.nc.u16 	%rs82, [%rd67];
	// begin inline asm
	{ cvt.f32.bf16 %f285, %rs82;}

	// end inline asm
	fma.rn.f32 	%f305, %f301, %f285, %f304;
	add.s64 	%rd68, %rd67, %rd8;
	ld.global.nc.u16 	%rs83, [%rd68];
	// begin inline asm
	{ cvt.f32.bf16 %f286, %rs83;}

	// end inline asm
	fma.rn.f32 	%f306, %f302, %f286, %f305;
	ld.shared.v4.f32 	{%f307, %f308, %f309, %f310}, [%r679+-16];
	add.s64 	%rd69, %rd68, %rd8;
	ld.global.nc.u16 	%rs84, [%rd69];
	// begin inline asm
	{ cvt.f32.bf16 %f287, %rs84;}

	// end inline asm
	fma.rn.f32 	%f311, %f307, %f287, %f306;
	add.s64 	%rd70, %rd69, %rd8;
	ld.global.nc.u16 	%rs85, [%rd70];
	// begin inline asm
	{ cvt.f32.bf16 %f288, %rs85;}

	// end inline asm
	fma.rn.f32 	%f312, %f308, %f288, %f311;
	add.s64 	%rd71, %rd70, %rd8;
	ld.global.nc.u16 	%rs86, [%rd71];
	// begin inline asm
	{ cvt.f32.bf16 %f289, %rs86;}

	// end inline asm
	fma.rn.f32 	%f313, %f309, %f289, %f312;
	add.s64 	%rd72, %rd71, %rd8;
	ld.global.nc.u16 	%rs87, [%rd72];
	// begin inline asm
	{ cvt.f32.bf16 %f290, %rs87;}

	// end inline asm
	fma.rn.f32 	%f314, %f310, %f290, %f313;
	ld.shared.v4.f32 	{%f315, %f316, %f317, %f318}, [%r679];
	add.s64 	%rd73, %rd72, %rd8;
	ld.global.nc.u16 	%rs88, [%rd73];
	// begin inline asm
	{ cvt.f32.bf16 %f291, %rs88;}

	// end inline asm
	fma.rn.f32 	%f319, %f315, %f291, %f314;
	add.s64 	%rd74, %rd73, %rd8;
	ld.global.nc.u16 	%rs89, [%rd74];
	// begin inline asm
	{ cvt.f32.bf16 %f292, %rs89;}

	// end inline asm
	fma.rn.f32 	%f320, %f316, %f292, %f319;
	add.s64 	%rd75, %rd74, %rd8;
	ld.global.nc.u16 	%rs90, [%rd75];
	// begin inline asm
	{ cvt.f32.bf16 %f293, %rs90;}

	// end inline asm
	fma.rn.f32 	%f321, %f317, %f293, %f320;
	add.s64 	%rd76, %rd75, %rd8;
	ld.global.nc.u16 	%rs91, [%rd76];
	// begin inline asm
	{ cvt.f32.bf16 %f294, %rs91;}

	// end inline asm
	fma.rn.f32 	%f322, %f318, %f294, %f321;
	ld.shared.v4.f32 	{%f323, %f324, %f325, %f326}, [%r679+16];
	add.s64 	%rd77, %rd76, %rd8;
	ld.global.nc.u16 	%rs92, [%rd77];
	// begin inline asm
	{ cvt.f32.bf16 %f295, %rs92;}

	// end inline asm
	fma.rn.f32 	%f327, %f323, %f295, %f322;
	add.s64 	%rd78, %rd77, %rd8;
	ld.global.nc.u16 	%rs93, [%rd78];
	// begin inline asm
	{ cvt.f32.bf16 %f296, %rs93;}

	// end inline asm
	fma.rn.f32 	%f328, %f324, %f296, %f327;
	add.s64 	%rd79, %rd78, %rd8;
	ld.global.nc.u16 	%rs94, [%rd79];
	// begin inline asm
	{ cvt.f32.bf16 %f297, %rs94;}

	// end inline asm
	fma.rn.f32 	%f329, %f325, %f297, %f328;
	add.s64 	%rd80, %rd79, %rd8;
	ld.global.nc.u16 	%rs95, [%rd80];
	// begin inline asm
	{ cvt.f32.bf16 %f298, %rs95;}

	// end inline asm
	fma.rn.f32 	%f405, %f326, %f298, %f329;
	add.s32 	%r681, %r681, 16;
	add.s32 	%r680, %r680, %r151;
	add.s32 	%r679, %r679, 64;
	setp.ne.s32 	%p116, %r681, 0;
	mov.u32 	%r683, %r148;
	@%p116 bra 	$L__BB0_108;
$L__BB0_109:
	setp.eq.s32 	%p117, %r144, 0;
	@%p117 bra 	$L__BB0_119;
	setp.lt.u32 	%p118, %r145, 7;
	@%p118 bra 	$L__BB0_112;
	shl.b32 	%r612, %r683, 2;
	mov.u32 	%r613, smem_raw;
	add.s32 	%r614, %r613, %r612;
	ld.shared.f32 	%f339, [%r614];
	mad.lo.s32 	%r615, %r683, %r172, %r153;
	mul.wide.s32 	%rd81, %r615, 2;
	add.s64 	%rd82, %rd3, %rd81;
	ld.global.nc.u16 	%rs96, [%rd82];
	// begin inline asm
	{ cvt.f32.bf16 %f331, %rs96;}

	// end inline asm
	fma.rn.f32 	%f340, %f339, %f331, %f405;
	ld.shared.f32 	%f341, [%r614+4];
	add.s64 	%rd84, %rd82, %rd8;
	ld.global.nc.u16 	%rs97, [%rd84];
	// begin inline asm
	{ cvt.f32.bf16 %f332, %rs97;}

	// end inline asm
	fma.rn.f32 	%f342, %f341, %f332, %f340;
	ld.shared.f32 	%f343, [%r614+8];
	add.s64 	%rd85, %rd84, %rd8;
	ld.global.nc.u16 	%rs98, [%rd85];
	// begin inline asm
	{ cvt.f32.bf16 %f333, %rs98;}

	// end inline asm
	fma.rn.f32 	%f344, %f343, %f333, %f342;
	ld.shared.f32 	%f345, [%r614+12];
	add.s64 	%rd86, %rd85, %rd8;
	ld.global.nc.u16 	%rs99, [%rd86];
	// begin inline asm
	{ cvt.f32.bf16 %f334, %rs99;}

	// end inline asm
	fma.rn.f32 	%f346, %f345, %f334, %f344;
	ld.shared.f32 	%f347, [%r614+16];
	add.s64 	%rd87, %rd86, %rd8;
	ld.global.nc.u16 	%rs100, [%rd87];
	// begin inline asm
	{ cvt.f32.bf16 %f335, %rs100;}

	// end inline asm
	fma.rn.f32 	%f348, %f347, %f335, %f346;
	ld.shared.f32 	%f349, [%r614+20];
	add.s64 	%rd88, %rd87, %rd8;
	ld.global.nc.u16 	%rs101, [%rd88];
	// begin inline asm
	{ cvt.f32.bf16 %f336, %rs101;}

	// end inline asm
	fma.rn.f32 	%f350, %f349, %f336, %f348;
	ld.shared.f32 	%f351, [%r614+24];
	add.s64 	%rd89, %rd88, %rd8;
	ld.global.nc.u16 	%rs102, [%rd89];
	// begin inline asm
	{ cvt.f32.bf16 %f337, %rs102;}

	// end inline asm
	fma.rn.f32 	%f352, %f351, %f337, %f350;
	ld.shared.f32 	%f353, [%r614+28];
	add.s64 	%rd90, %rd89, %rd8;
	ld.global.nc.u16 	%rs103, [%rd90];
	// begin inline asm
	{ cvt.f32.bf16 %f338, %rs103;}

	// end inline asm
	fma.rn.f32 	%f405, %f353, %f338, %f352;
	add.s32 	%r683, %r683, 8;
$L__BB0_112:
	setp.eq.s32 	%p119, %r146, 0;
	@%p119 bra 	$L__BB0_119;
	setp.lt.u32 	%p120, %r147, 3;
	@%p120 bra 	$L__BB0_115;
	shl.b32 	%r616, %r683, 2;
	mov.u32 	%r617, smem_raw;
	add.s32 	%r618, %r617, %r616;
	ld.shared.f32 	%f359, [%r618];
	mad.lo.s32 	%r619, %r683, %r172, %r153;
	mul.wide.s32 	%rd91, %r619, 2;
	add.s64 	%rd92, %rd3, %rd91;
	ld.global.nc.u16 	%rs104, [%rd92];
	// begin inline asm
	{ cvt.f32.bf16 %f355, %rs104;}

	// end inline asm
	fma.rn.f32 	%f360, %f359, %f355, %f405;
	ld.shared.f32 	%f361, [%r618+4];
	add.s64 	%rd94, %rd92, %rd8;
	ld.global.nc.u16 	%rs105, [%rd94];
	// begin inline asm
	{ cvt.f32.bf16 %f356, %rs105;}

	// end inline asm
	fma.rn.f32 	%f362, %f361, %f356, %f360;
	ld.shared.f32 	%f363, [%r618+8];
	add.s64 	%rd95, %rd94, %rd8;
	ld.global.nc.u16 	%rs106, [%rd95];
	// begin inline asm
	{ cvt.f32.bf16 %f357, %rs106;}

	// end inline asm
	fma.rn.f32 	%f364, %f363, %f357, %f362;
	ld.shared.f32 	%f365, [%r618+12];
	add.s64 	%rd96, %rd95, %rd8;
	ld.global.nc.u16 	%rs107, [%rd96];
	// begin inline asm
	{ cvt.f32.bf16 %f358, %rs107;}

	// end inline asm
	fma.rn.f32 	%f405, %f365, %f358, %f364;
	add.s32 	%r683, %r683, 4;
$L__BB0_115:
	setp.eq.s32 	%p121, %r149, 0;
	@%p121 bra 	$L__BB0_119;
	setp.eq.s32 	%p122, %r149, 1;
	shl.b32 	%r620, %r683, 2;
	mov.u32 	%r621, smem_raw;
	add.s32 	%r165, %r621, %r620;
	ld.shared.f32 	%f367, [%r165];
	mad.lo.s32 	%r622, %r683, %r172, %r153;
	mul.wide.s32 	%rd97, %r622, 2;
	add.s64 	%rd7, %rd3, %rd97;
	ld.global.nc.u16 	%rs108, [%rd7];
	// begin inline asm
	{ cvt.f32.bf16 %f366, %rs108;}

	// end inline asm
	fma.rn.f32 	%f405, %f367, %f366, %f405;
	@%p122 bra 	$L__BB0_119;
	setp.eq.s32 	%p123, %r149, 2;
	ld.shared.f32 	%f369, [%r165+4];
	add.s64 	%rd9, %rd7, %rd8;
	ld.global.nc.u16 	%rs109, [%rd9];
	// begin inline asm
	{ cvt.f32.bf16 %f368, %rs109;}

	// end inline asm
	fma.rn.f32 	%f405, %f369, %f368, %f405;
	@%p123 bra 	$L__BB0_119;
	ld.shared.f32 	%f371, [%r165+8];
	add.s64 	%rd98, %rd9, %rd8;
	ld.global.nc.u16 	%rs110, [%rd98];
	// begin inline asm
	{ cvt.f32.bf16 %f370, %rs110;}

	// end inline asm
	fma.rn.f32 	%f405, %f371, %f370, %f405;
$L__BB0_119:
	// begin inline asm
	{  cvt.rn.bf16.f32 %rs111, %f405;}

	// end inline asm
	add.s32 	%r623, %r678, %r2;
	mul.wide.s32 	%rd99, %r623, 2;
	add.s64 	%rd100, %rd6, %rd99;
	st.global.u16 	[%rd100], %rs111;
	add.s32 	%r678, %r678, %r143;
	setp.lt.s32 	%p124, %r678, %r172;
	@%p124 bra 	$L__BB0_106;
$L__BB0_120:
	ret;

}


// ===== COMPILED SASS (sm_100) =====

	.target	sm_100

	.elftype	@"ET_EXEC"


//--------------------- .note.nv.tkinfo           --------------------------
	.section	.note.nv.tkinfo,"",@"SHT_NOTE"
	.sectionflags	@"SHF_NOTE_NV_TKINFO"
	.tkinfo
        /*0018*/ 	.word	0x00000002
        /*0030*/ 	.string	""
        /*0030*/ 	.string	"ptxas"
        /*0030*/ 	.string	"Cuda compilation tools, release 13.0, V13.0.88"
        /*0030*/ 	.string	"Build cuda_13.0.r13.0/compiler.36424714_0"
        /*0030*/ 	.string	"-arch sm_100 -m 64 "



//--------------------- .note.nv.cuinfo           --------------------------
	.section	.note.nv.cuinfo,"",@"SHT_NOTE"
	.sectionflags	@"SHF_NOTE_NV_CUINFO"
        /*0018*/ 	.short	0x0002
        /*001a*/ 	.short	0x0064
        /*001c*/ 	.short	0x0082
	.zero		2


//--------------------- .nv.info                  --------------------------
	.section	.nv.info,"",@"SHT_CUDA_INFO"
	.align	4


	//----- nvinfo : EIATTR_REGCOUNT
	.align		4
        /*0000*/ 	.byte	0x04, 0x2f
        /*0002*/ 	.short	(.L_1 - .L_0)
	.align		4
.L_0:
        /*0004*/ 	.word	index@(_Z22attention_fwd_bf16_mmaPK13__nv_bfloat16S1_S1_PS_iiiiif)
        /*0008*/ 	.word	0x00000020


	//----- nvinfo : EIATTR_FRAME_SIZE
	.align		4
.L_1:
        /*000c*/ 	.byte	0x04, 0x11
        /*000e*/ 	.short	(.L_3 - .L_2)
	.align		4
.L_2:
        /*0010*/ 	.word	index@($__internal_0_$__cuda_sm3x_div_rn_noftz_f32_slowpath)
        /*0014*/ 	.word	0x00000000


	//----- nvinfo : EIATTR_FRAME_SIZE
	.align		4
.L_3:
        /*0018*/ 	.byte	0x04, 0x11
        /*001a*/ 	.short	(.L_5 - .L_4)
	.align		4
.L_4:
        /*001c*/ 	.word	index@(_Z22attention_fwd_bf16_mmaPK13__nv_bfloat16S1_S1_PS_iiiiif)
        /*0020*/ 	.word	0x00000000


	//----- nvinfo : EIATTR_MIN_STACK_SIZE
	.align		4
.L_5:
        /*0024*/ 	.byte	0x04, 0x12
        /*0026*/ 	.short	(.L_7 - .L_6)
	.align		4
.L_6:
        /*0028*/ 	.word	index@(_Z22attention_fwd_bf16_mmaPK13__nv_bfloat16S1_S1_PS_iiiiif)
        /*002c*/ 	.word	0x00000000
.L_7:


//--------------------- .nv.compat                --------------------------
	.section	.nv.compat,"",@"SHT_CUDA_COMPAT_INFO"
	.align	4
        /*0000*/ 	.byte	0x02, 0x09, 0x00, 0x00, 0x02, 0x02, 0x01, 0x00, 0x02, 0x05, 0x05, 0x00, 0x03, 0x07, 0x01, 0x01
        /*0010*/ 	.byte	0x02, 0x03, 0x00, 0x00, 0x02, 0x06, 0x01, 0x00, 0x04, 0x0b, 0x08, 0x00, 0x01, 0x00, 0x00, 0x00
        /*0020*/ 	.byte	0x00, 0x00, 0x00, 0x00


//--------------------- .nv.info._Z22attention_fwd_bf16_mmaPK13__nv_bfloat16S1_S1_PS_iiiiif --------------------------
	.section	.nv.info._Z22attention_fwd_bf16_mmaPK13__nv_bfloat16S1_S1_PS_iiiiif,"",@"SHT_CUDA_INFO"
	.sectionflags	@""
	.align	4


	//----- nvinfo : EIATTR_CUDA_API_VERSION
	.align		4
        /*0000*/ 	.byte	0x04, 0x37
        /*0002*/ 	.short	(.L_9 - .L_8)
.L_8:
        /*0004*/ 	.word	0x00000082


	//----- nvinfo : EIATTR_KPARAM_INFO
	.align		4
.L_9:
        /*0008*/ 	.byte	0x04, 0x17
        /*000a*/ 	.short	(.L_11 - .L_10)
.L_10:
        /*000c*/ 	.word	0x00000000
        /*0010*/ 	.short	0x0009
        /*0012*/ 	.short	0x0034
        /*0014*/ 	.byte	0x00, 0xf0, 0x11, 0x00


	//----- nvinfo : EIATTR_KPARAM_INFO
	.align		4
.L_11:
        /*0018*/ 	.byte	0x04, 0x17
        /*001a*/ 	.short	(.L_13 - .L_12)
.L_12:
        /*001c*/ 	.word	0x00000000
        /*0020*/ 	.short	0x0008
        /*0022*/ 	.short	0x0030
        /*0024*/ 	.byte	0x00, 0xf0, 0x11, 0x00


	//----- nvinfo : EIATTR_KPARAM_INFO
	.align		4
.L_13:
        /*0028*/ 	.byte	0x04, 0x17
        /*002a*/ 	.short	(.L_15 - .L_14)
.L_14:
        /*002c*/ 	.word	0x00000000
        /*0030*/ 	.short	0x0007
        /*0032*/ 	.short	0x002c
        /*0034*/ 	.byte	0x00, 0xf0, 0x11, 0x00


	//----- nvinfo : EIATTR_KPARAM_INFO
	.align		4
.L_15:
        /*0038*/ 	.byte	0x04, 0x17
        /*003a*/ 	.short	(.L_17 - .L_16)
.L_16:
        /*003c*/ 	.word	0x00000000
        /*0040*/ 	.short	0x0006
        /*0042*/ 	.short	0x0028
        /*0044*/ 	.byte	0x00, 0xf0, 0x11, 0x00


	//----- nvinfo : EIATTR_KPARAM_INFO
	.align		4
.L_17:
        /*0048*/ 	.byte	0x04, 0x17
        /*004a*/ 	.short	(.L_19 - .L_18)
.L_18:
        /*004c*/ 	.word	0x00000000
        /*0050*/ 	.short	0x0005
        /*0052*/ 	.short	0x0024
        /*0054*/ 	.byte	0x00, 0xf0, 0x11, 0x00


	//----- nvinfo : EIATTR_KPARAM_INFO
	.align		4
.L_19:
        /*0058*/ 	.byte	0x04, 0x17
        /*005a*/ 	.short	(.L_21 - .L_20)
.L_20:
        /*005c*/ 	.word	0x00000000
        /*0060*/ 	.short	0x0004
        /*0062*/ 	.short	0x0020
        /*0064*/ 	.byte	0x00, 0xf0, 0x11, 0x00


	//----- nvinfo : EIATTR_KPARAM_INFO
	.align		4
.L_21:
        /*0068*/ 	.byte	0x04, 0x17
        /*006a*/ 	.short	(.L_23 - .L_22)
.L_22:
        /*006c*/ 	.word	0x00000000
        /*0070*/ 	.short	0x0003
        /*0072*/ 	.short	0x0018
        /*0074*/ 	.byte	0x00, 0xf5, 0x21, 0x00


	//----- nvinfo : EIATTR_KPARAM_INFO
	.align		4
.L_23:
        /*0078*/ 	.byte	0x04, 0x17
        /*007a*/ 	.short	(.L_25 - .L_24)
.L_24:
        /*007c*/ 	.word	0x00000000
        /*0080*/ 	.short	0x0002
        /*0082*/ 	.short	0x0010
        /*0084*/ 	.byte	0x00, 0xf5, 0x21, 0x00


	//----- nvinfo : EIATTR_KPARAM_INFO
	.align		4
.L_25:
        /*0088*/ 	.byte	0x04, 0x17
        /*008a*/ 	.short	(.L_27 - .L_26)
.L_26:
        /*008c*/ 	.word	0x00000000
        /*0090*/ 	.short	0x0001
        /*0092*/ 	.short	0x0008
        /*0094*/ 	.byte	0x00, 0xf5, 0x21, 0x00


	//----- nvinfo : EIATTR_KPARAM_INFO
	.align		4
.L_27:
        /*0098*/ 	.byte	0x04, 0x17
        /*009a*/ 	.short	(.L_29 - .L_28)
.L_28:
        /*009c*/ 	.word	0x00000000
        /*00a0*/ 	.short	0x0000
        /*00a2*/ 	.short	0x0000
        /*00a4*/ 	.byte	0x00, 0xf5, 0x21, 0x00


	//----- nvinfo : EIATTR_SPARSE_MMA_MASK
	.align		4
.L_29:
        /*00a8*/ 	.byte	0x03, 0x50
        /*00aa*/ 	.short	0x0000


	//----- nvinfo : EIATTR_MAXREG_COUNT
	.align		4
        /*00ac*/ 	.byte	0x03, 0x1b
        /*00ae*/ 	.short	0x00ff


	//----- nvinfo : EIATTR_NUM_BARRIERS
	.align		4
        /*00b0*/ 	.byte	0x02, 0x4c
        /*00b2*/ 	.byte	0x01
	.zero		1


	//----- nvinfo : EIATTR_MERCURY_ISA_VERSION
	.align		4
        /*00b4*/ 	.byte	0x03, 0x5f
        /*00b6*/ 	.short	0x0101


	//----- nvinfo : EIATTR_UNUSED_LOAD_BYTE_OFFSET
	.align		4
        /*00b8*/ 	.byte	0x04, 0x44
        /*00ba*/ 	.short	(.L_31 - .L_30)


	//   ....[0]....
.L_30:
        /*00bc*/ 	.word	0x00002320
        /*00c0*/ 	.word	0x00000fff


	//   ....[1]....
        /*00c4*/ 	.word	0x000049d0
        /*00c8*/ 	.word	0x00000fff


	//----- nvinfo : EIATTR_COOP_GROUP_MASK_REGIDS
	.align		4
.L_31:
        /*00cc*/ 	.byte	0x04, 0x29
        /*00ce*/ 	.short	(.L_33 - .L_32)


	//   ....[0]....
.L_32:
        /*00d0*/ 	.word	0xffffffff


	//   ....[1]....
        /*00d4*/ 	.word	0xffffffff


	//   ....[2]....
        /*00d8*/ 	.word	0xffffffff


	//   ....[3]....
        /*00dc*/ 	.word	0xffffffff


	//   ....[4]....
        /*00e0*/ 	.word	0xffffffff


	//   ....[5]....
        /*00e4*/ 	.word	0xffffffff


	//   ....[6]....
        /*00e8*/ 	.word	0xffffffff


	//   ....[7]....
        /*00ec*/ 	.word	0xffffffff


	//   ....[8]....
        /*00f0*/ 	.word	0xffffffff


	//   ....[9]....
        /*00f4*/ 	.word	0xffffffff


	//   ....[10]....
        /*00f8*/ 	.word	0xffffffff


	//   ....[11]....
        /*00fc*/ 	.word	0xffffffff


	//   ....[12]....
        /*0100*/ 	.word	0xffffffff


	//   ....[13]....
        /*0104*/ 	.word	0xffffffff


	//   ....[14]....
        /*0108*/ 	.word	0xffffffff


	//   ....[15]....
        /*010c*/ 	.word	0xffffffff


	//   ....[16]....
        /*0110*/ 	.word	0xffffffff


	//   ....[17]....
        /*0114*/ 	.word	0xffffffff


	//   ....[18]....
        /*0118*/ 	.word	0xffffffff


	//   ....[19]....
        /*011c*/ 	.word	0xffffffff


	//   ....[20]....
        /*0120*/ 	.word	0x0500000a


	//   ....[21]....
        /*0124*/ 	.word	0x0500000a


	//   ....[22]....
        /*0128*/ 	.word	0x0500000a


	//   ....[23]....
        /*012c*/ 	.word	0x0500000a


	//   ....[24]....
        /*0130*/ 	.word	0x0500000a


	//   ....[25]....
        /*0134*/ 	.word	0x0500000a


	//   ....[26]....
        /*0138*/ 	.word	0x0500000a


	//   ....[27]....
        /*013c*/ 	.word	0x0500000a


	//   ....[28]....
        /*0140*/ 	.word	0x0500000a


	//   ....[29]....
        /*0144*/ 	.word	0x0500000a


	//----- nvinfo : EIATTR_COOP_GROUP_INSTR_OFFSETS
	.align		4
.L_33:
        /*0148*/ 	.byte	0x04, 0x28
        /*014a*/ 	.short	(.L_35 - .L_34)


	//   ....[0]....
.L_34:
        /*014c*/ 	.word	0x000033d0


	//   ....[1]....
        /*0150*/ 	.word	0x00003410


	//   ....[2]....
        /*0154*/ 	.word	0x00003440


	//   ....[3]....
        /*0158*/ 	.word	0x00003460


	//   ....[4]....
        /*015c*/ 	.word	0x00003490


	//   ....[5]....
        /*0160*/ 	.word	0x00003570


	//   ....[6]....
        /*0164*/ 	.word	0x00003590


	//   ....[7]....
        /*0168*/ 	.word	0x000035b0


	//   ....[8]....
        /*016c*/ 	.word	0x000035d0


	//   ....[9]....
        /*0170*/ 	.word	0x000035f0


	//   ....[10]....
        /*0174*/ 	.word	0x00003840


	//   ....[11]....
        /*0178*/ 	.word	0x00003890


	//   ....[12]....
        /*017c*/ 	.word	0x000038b0


	//   ....[13]....
        /*0180*/ 	.word	0x000038d0


	//   ....[14]....
        /*0184*/ 	.word	0x000038f0


	//   ....[15]....
        /*0188*/ 	.word	0x000039d0


	//   ....[16]....
        /*018c*/ 	.word	0x000039f0


	//   ....[17]....
        /*0190*/ 	.word	0x00003a10


	//   ....[18]....
        /*0194*/ 	.word	0x00003a30


	//   ....[19]....
        /*0198*/ 	.word	0x00003a50


	//   ....[20]....
        /*019c*/ 	.word	0x00004b90


	//   ....[21]....
        /*01a0*/ 	.word	0x00004c00


	//   ....[22]....
        /*01a4*/ 	.word	0x00004c70


	//   ....[23]....
        /*01a8*/ 	.word	0x00004ce0


	//   ....[24]....
        /*01ac*/ 	.word	0x00004d50


	//   ....[25]....
        /*01b0*/ 	.word	0x00004dd0


	//   ....[26]....
        /*01b4*/ 	.word	0x00004e40


	//   ....[27]....
        /*01b8*/ 	.word	0x00004eb0


	//   ....[28]....
        /*01bc*/ 	.word	0x00004f20


	//   ....[29]....
        /*01c0*/ 	.word	0x00004f90


	//----- nvinfo : EIATTR_VRC_CTA_INIT_COUNT
	.align		4
.L_35:
        /*01c4*/ 	.byte	0x02, 0x4a
	.zero		1
	.zero		1


	//----- nvinfo : EIATTR_EXIT_INSTR_OFFSETS
	.align		4
        /*01c8*/ 	.byte	0x04, 0x1c
        /*01ca*/ 	.short	(.L_37 - .L_36)


	//   ....[0]....
.L_36:
        /*01cc*/ 	.word	0x00000070


	//   ....[1]....
        /*01d0*/ 	.word	0x00003d70


	//   ....[2]....
        /*01d4*/ 	.word	0x00003e40


	//   ....[3]....
        /*01d8*/ 	.word	0x00004b30


	//----- nvinfo : EIATTR_MAX_THREADS
	.align		4
.L_37:
        /*01dc*/ 	.byte	0x04, 0x05
        /*01de*/ 	.short	(.L_39 - .L_38)
.L_38:
        /*01e0*/ 	.word	0x00000100
        /*01e4*/ 	.word	0x00000001
        /*01e8*/ 	.word	0x00000001


	//----- nvinfo : EIATTR_CRS_STACK_SIZE
	.align		4
.L_39:
        /*01ec*/ 	.byte	0x04, 0x1e
        /*01ee*/ 	.short	(.L_41 - .L_40)
.L_40:
        /*01f0*/ 	.word	0x00000000


	//----- nvinfo : EIATTR_CBANK_PARAM_SIZE
	.align		4
.L_41:
        /*01f4*/ 	.byte	0x03, 0x19
        /*01f6*/ 	.short	0x0038


	//----- nvinfo : EIATTR_PARAM_CBANK
	.align		4
        /*01f8*/ 	.byte	0x04, 0x0a
        /*01fa*/ 	.short	(.L_43 - .L_42)
	.align		4
.L_42:
        /*01fc*/ 	.word	index@(.nv.constant0._Z22attention_fwd_bf16_mmaPK13__nv_bfloat16S1_S1_PS_iiiiif)
        /*0200*/ 	.short	0x0380
        /*0202*/ 	.short	0x0038


	//----- nvinfo : EIATTR_SW_WAR
	.align		4
.L_43:
        /*0204*/ 	.byte	0x04, 0x36
        /*0206*/ 	.short	(.L_45 - .L_44)
.L_44:
        /*0208*/ 	.word	0x00000008
.L_45:


//--------------------- .nv.callgraph             --------------------------
	.section	.nv.callgraph,"",@"SHT_CUDA_CALLGRAPH"
	.align	4
	.sectionentsize	8
	.align		4
        /*0000*/ 	.word	0x00000000
	.align		4
        /*0004*/ 	.word	0xffffffff
	.align		4
        /*0008*/ 	.word	0x00000000
	.align		4
        /*000c*/ 	.word	0xfffffffe
	.align		4
        /*0010*/ 	.word	0x00000000
	.align		4
        /*0014*/ 	.word	0xfffffffd
	.align		4
        /*0018*/ 	.word	0x00000000
	.align		4
        /*001c*/ 	.word	0xfffffffc


//--------------------- .text._Z22attention_fwd_bf16_mmaPK13__nv_bfloat16S1_S1_PS_iiiiif --------------------------
	.section	.text._Z22attention_fwd_bf16_mmaPK13__nv_bfloat16S1_S1_PS_iiiiif,"ax",@progbits
	.align	128
        .global         _Z22attention_fwd_bf16_mmaPK13__nv_bfloat16S1_S1_PS_iiiiif
        .type           _Z22attention_fwd_bf16_mmaPK13__nv_bfloat16S1_S1_PS_iiiiif,@function
        .size           _Z22attention_fwd_bf16_mmaPK13__nv_bfloat16S1_S1_PS_iiiiif,(.L_x_98 - _Z22attention_fwd_bf16_mmaPK13__nv_bfloat16S1_S1_PS_iiiiif)
        .other          _Z22attention_fwd_bf16_mmaPK13__nv_bfloat16S1_S1_PS_iiiiif,@"STO_CUDA_ENTRY STV_DEFAULT"
_Z22attention_fwd_bf16_mmaPK13__nv_bfloat16S1_S1_PS_iiiiif:
.text._Z22attention_fwd_bf16_mmaPK13__nv_bfloat16S1_S1_PS_iiiiif:
[----:B------:R-:W-:Y:S08]  /*0000*/  LDC R1, c[0x0][0x37c] ;  /* 0x0000df00ff017b82 */ /* 0x000ff00000000800 */
[----:B------:R-:W0:Y:S08]  /*0010*/  LDC.64 R2, c[0x0][0x3a0] ;  /* 0x0000e800ff027b82 */ /* 0x000e300000000a00 */
[----:B------:R-:W1:Y:S08]  /*0020*/  LDC R0, c[0x0][0x3a8] ;  /* 0x0000ea00ff007b82 */ /* 0x000e700000000800 */
[----:B------:R-:W2:Y:S01]  /*0030*/  S2UR UR8, SR_CTAID.X ;  /* 0x00000000000879c3 */ /* 0x000ea20000002500 */
[----:B0-----:R-:W-:-:S04]  /*0040*/  IMAD R5, R3, R2, RZ ;  /* 0x0000000203057224 */ /* 0x001fc800078e02ff */
[----:B-1----:R-:W-:-:S05]  /*0050*/  IMAD R5, R5, R0, RZ ;  /* 0x0000000005057224 */ /* 0x002fca00078e02ff */
[----:B--2---:R-:W-:-:S13]  /*0060*/  ISETP.LE.AND P0, PT, R5, UR8, PT ;  /* 0x0000000805007c0c */ /* 0x004fda000bf03270 */
[----:B------:R-:W-:Y:S05]  /*0070*/  @P0 EXIT ;  /* 0x000000000000094d */ /* 0x000fea0003800000 */
[-C--:B------:R-:W-:Y:S01]  /*0080*/  IABS R9, R0.reuse ;  /* 0x0000000000097213 */ /* 0x080fe20000000000 */
[----:B------:R-:W0:Y:S01]  /*0090*/  S2R R6, SR_CTAID.X ;  /* 0x0000000000067919 */ /* 0x000e220000002500 */
[----:B------:R-:W-:Y:S01]  /*00a0*/  IMAD R2, R3, R0, RZ ;  /* 0x0000000003027224 */ /* 0x000fe200078e02ff */
[----:B------:R-:W-:Y:S01]  /*00b0*/  IABS R10, R3 ;  /* 0x00000003000a7213 */ /* 0x000fe20000000000 */
[----:B------:R-:W1:Y:S01]  /*00c0*/  I2F.RP R7, R9 ;  /* 0x0000000900077306 */ /* 0x000e620000209400 */
[----:B------:R-:W2:Y:S01]  /*00d0*/  LDCU UR18, c[0x0][0x3b0] ;  /* 0x00007600ff1277ac */ /* 0x000ea20008000800 */
[----:B------:R-:W3:Y:S01]  /*00e0*/  S2UR UR7, SR_CgaCtaId ;  /* 0x00000000000779c3 */ /* 0x000ee20000008800 */
[----:B------:R-:W4:Y:S01]  /*00f0*/  S2R R20, SR_TID.X ;  /* 0x0000000000147919 */ /* 0x000f220000002100 */
[----:B------:R-:W5:Y:S01]  /*0100*/  LDCU UR9, c[0x0][0x3ac] ;  /* 0x00007580ff0977ac */ /* 0x000f620008000800 */
[----:B------:R-:W-:Y:S01]  /*0110*/  UMOV UR5, 0x400 ;  /* 0x0000040000057882 */ /* 0x000fe20000000000 */
[----:B------:R-:W0:Y:S02]  /*0120*/  LDCU.64 UR10, c[0x0][0x358] ;  /* 0x00006b00ff0a77ac */ /* 0x000e240008000a00 */
[----:B-1----:R-:W1:Y:S01]  /*0130*/  MUFU.RCP R7, R7 ;  /* 0x0000000700077308 */ /* 0x002e620000001000 */
[----:B--2---:R-:W-:-:S02]  /*0140*/  UISETP.GT.AND UP0, UPT, UR18, 0x400, UPT ;  /* 0x000004001200788c */ /* 0x004fc4000bf04270 */
[----:B-----5:R-:W-:Y:S02]  /*0150*/  UIMAD UR6, UR18, UR9, URZ ;  /* 0x00000009120672a4 */ /* 0x020fe4000f8e02ff */
[----:B---3--:R-:W-:Y:S02]  /*0160*/  ULEA UR7, UR7, UR5, 0x18 ;  /* 0x0000000507077291 */ /* 0x008fe4000f8ec0ff */
[----:B------:R-:W-:Y:S02]  /*0170*/  UIMAD UR5, UR8, UR18, URZ ;  /* 0x00000012080572a4 */ /* 0x000fe4000f8e02ff */
[----:B------:R-:W-:Y:S01]  /*0180*/  ULEA UR7, UR9, UR7, 0x2 ;  /* 0x0000000709077291 */ /* 0x000fe2000f8e10ff */
[----:B-1----:R-:W-:Y:S01]  /*0190*/  VIADD R4, R7, 0xffffffe ;  /* 0x0ffffffe07047836 */ /* 0x002fe20000000000 */
[----:B------:R-:W-:-:S03]  /*01a0*/  IABS R7, R2 ;  /* 0x0000000200077213 */ /* 0x000fc60000000000 */
[----:B------:R1:W2:Y:S08]  /*01b0*/  F2I.FTZ.U32.TRUNC.NTZ R5, R4 ;  /* 0x0000000400057305 */ /* 0x0002b0000021f000 */
[----:B------:R-:W3:Y:S01]  /*01c0*/  I2F.RP R12, R7 ;  /* 0x00000007000c7306 */ /* 0x000ee20000209400 */
[----:B-1----:R-:W-:Y:S02]  /*01d0*/  IMAD.MOV.U32 R4, RZ, RZ, RZ ;  /* 0x000000ffff047224 */ /* 0x002fe400078e00ff */
[----:B--2---:R-:W-:-:S04]  /*01e0*/  IMAD.MOV R8, RZ, RZ, -R5 ;  /* 0x000000ffff087224 */ /* 0x004fc800078e0a05 */
[----:B------:R-:W-:Y:S01]  /*01f0*/  IMAD R11, R8, R9, RZ ;  /* 0x00000009080b7224 */ /* 0x000fe200078e02ff */
[----:B0-----:R-:W-:Y:S02]  /*0200*/  IABS R8, R6 ;  /* 0x0000000600087213 */ /* 0x001fe40000000000 */
[----:B------:R-:W-:Y:S01]  /*0210*/  MOV R6, R10 ;  /* 0x0000000a00067202 */ /* 0x000fe20000000f00 */
[----:B------:R-:W-:Y:S01]  /*0220*/  IMAD.HI.U32 R5, R5, R11, R4 ;  /* 0x0000000b05057227 */ /* 0x000fe200078e0004 */
[----:B---3--:R-:W-:Y:S05]  /*0230*/  MUFU.RCP R12, R12 ;  /* 0x0000000c000c7308 */ /* 0x008fea0000001000 */
[----:B------:R-:W-:-:S03]  /*0240*/  IMAD.HI.U32 R4, R5, R8, RZ ;  /* 0x0000000805047227 */ /* 0x000fc600078e00ff */
[----:B------:R-:W0:Y:S01]  /*0250*/  I2F.RP R11, R6 ;  /* 0x00000006000b7306 */ /* 0x000e220000209400 */
[----:B------:R-:W-:-:S04]  /*0260*/  IMAD.MOV R10, RZ, RZ, -R4 ;  /* 0x000000ffff0a7224 */ /* 0x000fc800078e0a04 */
[----:B------:R-:W-:-:S05]  /*0270*/  IMAD R10, R9, R10, R8 ;  /* 0x0000000a090a7224 */ /* 0x000fca00078e0208 */
[----:B------:R-:W-:Y:S01]  /*0280*/  ISETP.GT.U32.AND P1, PT, R9, R10, PT ;  /* 0x0000000a0900720c */ /* 0x000fe20003f24070 */
[----:B0-----:R-:W0:-:S12]  /*0290*/  MUFU.RCP R11, R11 ;  /* 0x0000000b000b7308 */ /* 0x001e180000001000 */
[----:B------:R-:W-:Y:S01]  /*02a0*/  @!P1 IMAD.IADD R10, R10, 0x1, -R9 ;  /* 0x000000010a0a9824 */ /* 0x000fe200078e0a09 */
[----:B------:R-:W-:Y:S02]  /*02b0*/  @!P1 IADD3 R4, PT, PT, R4, 0x1, RZ ;  /* 0x0000000104049810 */ /* 0x000fe40007ffe0ff */
[----:B------:R-:W-:Y:S02]  /*02c0*/  ISETP.NE.AND P1, PT, R0, RZ, PT ;  /* 0x000000ff0000720c */ /* 0x000fe40003f25270 */
[----:B------:R-:W-:Y:S01]  /*02d0*/  ISETP.GE.U32.AND P0, PT, R10, R9, PT ;  /* 0x000000090a00720c */ /* 0x000fe20003f06070 */
[----:B------:R-:W-:Y:S01]  /*02e0*/  VIADD R10, R12, 0xffffffe ;  /* 0x0ffffffe0c0a7836 */ /* 0x000fe20000000000 */
[----:B------:R-:W-:Y:S02]  /*02f0*/  LOP3.LUT R9, R0, UR8, RZ, 0x3c, !PT ;  /* 0x0000000800097c12 */ /* 0x000fe4000f8e3cff */
[----:B0-----:R-:W-:Y:S02]  /*0300*/  IADD3 R5, PT, PT, R11, 0xffffffe, RZ ;  /* 0x0ffffffe0b057810 */ /* 0x001fe40007ffe0ff */
[----:B------:R-:W0:Y:S01]  /*0310*/  F2I.FTZ.U32.TRUNC.NTZ R11, R10 ;  /* 0x0000000a000b7305 */ /* 0x000e22000021f000 */
[----:B------:R-:W-:-:S02]  /*0320*/  ISETP.GE.AND P2, PT, R9, RZ, PT ;  /* 0x000000ff0900720c */ /* 0x000fc40003f46270 */
[----:B------:R-:W-:-:S04]  /*0330*/  IABS R12, R2 ;  /* 0x00000002000c7213 */ /* 0x000fc80000000000 */
[----:B------:R-:W-:Y:S01]  /*0340*/  @P0 VIADD R4, R4, 0x1 ;  /* 0x0000000104040836 */ /* 0x000fe20000000000 */
[----:B------:R-:W1:Y:S04]  /*0350*/  F2I.FTZ.U32.TRUNC.NTZ R5, R5 ;  /* 0x0000000500057305 */ /* 0x000e68000021f000 */
[----:B------:R-:W-:Y:S01]  /*0360*/  MOV R9, R4 ;  /* 0x0000000400097202 */ /* 0x000fe20000000f00 */
[----:B0-----:R-:W-:-:S04]  /*0370*/  IMAD.MOV R4, RZ, RZ, -R11 ;  /* 0x000000ffff047224 */ /* 0x001fc800078e0a0b */
[----:B------:R-:W-:Y:S01]  /*0380*/  @!P2 IMAD.MOV R9, RZ, RZ, -R9 ;  /* 0x000000ffff09a224 */ /* 0x000fe200078e0a09 */
[----:B------:R-:W-:Y:S02]  /*0390*/  @!P1 LOP3.LUT R9, RZ, R0, RZ, 0x33, !PT ;  /* 0x00000000ff099212 */ /* 0x000fe400078e33ff */
[----:B------:R-:W-:Y:S01]  /*03a0*/  MOV R0, R4 ;  /* 0x0000000400007202 */ /* 0x000fe20000000f00 */
[----:B------:R-:W-:Y:S01]  /*03b0*/  IMAD.MOV.U32 R4, RZ, RZ, RZ ;  /* 0x000000ffff047224 */ /* 0x000fe200078e00ff */
[----:B------:R-:W-:Y:S01]  /*03c0*/  IABS R10, R9 ;  /* 0x00000009000a7213 */ /* 0x000fe20000000000 */
[----:B-1----:R-:W-:Y:S01]  /*03d0*/  IMAD.MOV R13, RZ, RZ, -R5 ;  /* 0x000000ffff0d7224 */ /* 0x002fe200078e0a05 */
[----:B------:R-:W-:Y:S02]  /*03e0*/  ISETP.GE.AND P5, PT, R9, RZ, PT ;  /* 0x000000ff0900720c */ /* 0x000fe40003fa6270 */
[----:B------:R-:W-:Y:S01]  /*03f0*/  ISETP.NE.AND P2, PT, R3, RZ, PT ;  /* 0x000000ff0300720c */ /* 0x000fe20003f45270 */
[----:B------:R-:W-:-:S04]  /*0400*/  IMAD R13, R13, R6, RZ ;  /* 0x000000060d0d7224 */ /* 0x000fc800078e02ff */
[----:B------:R-:W-:-:S04]  /*0410*/  IMAD.HI.U32 R4, R5, R13, R4 ;  /* 0x0000000d05047227 */ /* 0x000fc800078e0004 */
[----:B------:R-:W-:Y:S01]  /*0420*/  IMAD.MOV.U32 R13, RZ, RZ, R10 ;  /* 0x000000ffff0d7224 */ /* 0x000fe200078e000a */
[----:B------:R-:W-:Y:S01]  /*0430*/  MOV R10, RZ ;  /* 0x000000ff000a7202 */ /* 0x000fe20000000f00 */
[----:B------:R-:W-:Y:S02]  /*0440*/  IMAD R5, R0, R7, RZ ;  /* 0x0000000700057224 */ /* 0x000fe400078e02ff */
[----:B------:R-:W-:-:S04]  /*0450*/  IMAD.HI.U32 R4, R4, R13, RZ ;  /* 0x0000000d04047227 */ /* 0x000fc800078e00ff */
[----:B------:R-:W-:-:S04]  /*0460*/  IMAD.HI.U32 R11, R11, R5, R10 ;  /* 0x000000050b0b7227 */ /* 0x000fc800078e000a */
[----:B------:R-:W-:Y:S02]  /*0470*/  IMAD.MOV R4, RZ, RZ, -R4 ;  /* 0x000000ffff047224 */ /* 0x000fe400078e0a04 */
[----:B------:R-:W-:Y:S02]  /*0480*/  IMAD.MOV R0, RZ, RZ, -R12 ;  /* 0x000000ffff007224 */ /* 0x000fe400078e0a0c */
[----:B------:R-:W-:-:S04]  /*0490*/  IMAD.HI.U32 R11, R11, R8, RZ ;  /* 0x000000080b0b7227 */ /* 0x000fc800078e00ff */
[----:B------:R-:W-:Y:S02]  /*04a0*/  IMAD R5, R6, R4, R13 ;  /* 0x0000000406057224 */ /* 0x000fe400078e020d */
[----:B------:R-:W-:Y:S01]  /*04b0*/  IMAD R8, R11, R0, R8 ;  /* 0x000000000b087224 */ /* 0x000fe200078e0208 */
[----:B------:R-:W-:Y:S02]  /*04c0*/  LOP3.LUT R0, R2, UR8, RZ, 0x3c, !PT ;  /* 0x0000000802007c12 */ /* 0x000fe4000f8e3cff */
[----:B------:R-:W-:Y:S02]  /*04d0*/  ISETP.GT.U32.AND P0, PT, R6, R5, PT ;  /* 0x000000050600720c */ /* 0x000fe40003f04070 */
[----:B------:R-:W-:Y:S02]  /*04e0*/  ISETP.GT.U32.AND P1, PT, R7, R8, PT ;  /* 0x000000080700720c */ /* 0x000fe40003f24070 */
[----:B------:R-:W-:-:S09]  /*04f0*/  ISETP.GE.AND P3, PT, R0, RZ, PT ;  /* 0x000000ff0000720c */ /* 0x000fd20003f66270 */
[----:B------:R-:W-:Y:S02]  /*0500*/  @!P0 IMAD.IADD R5, R5, 0x1, -R6 ;  /* 0x0000000105058824 */ /* 0x000fe400078e0a06 */
[-C--:B------:R-:W-:Y:S01]  /*0510*/  @!P1 IADD3 R8, PT, PT, R8, -R7.reuse, RZ ;  /* 0x8000000708089210 */ /* 0x080fe20007ffe0ff */
[----:B------:R-:W-:Y:S01]  /*0520*/  @!P1 VIADD R11, R11, 0x1 ;  /* 0x000000010b0b9836 */ /* 0x000fe20000000000 */
[----:B------:R-:W-:Y:S02]  /*0530*/  ISETP.NE.AND P1, PT, R2, RZ, PT ;  /* 0x000000ff0200720c */ /* 0x000fe40003f25270 */
[----:B------:R-:W-:Y:S02]  /*0540*/  ISETP.GE.U32.AND P0, PT, R8, R7, PT ;  /* 0x000000070800720c */ /* 0x000fe40003f06070 */
[----:B------:R-:W-:-:S11]  /*0550*/  ISETP.GT.U32.AND P4, PT, R6, R5, PT ;  /* 0x000000050600720c */ /* 0x000fd60003f84070 */
[----:B------:R-:W-:Y:S02]  /*0560*/  @P0 IADD3 R11, PT, PT, R11, 0x1, RZ ;  /* 0x000000010b0b0810 */ /* 0x000fe40007ffe0ff */
[----:B------:R-:W-:-:S03]  /*0570*/  @!P4 IMAD.IADD R5, R5, 0x1, -R6 ;  /* 0x000000010505c824 */ /* 0x000fc600078e0a06 */
[----:B------:R-:W-:Y:S01]  /*0580*/  @!P3 IMAD.MOV R11, RZ, RZ, -R11 ;  /* 0x000000ffff0bb224 */ /* 0x000fe200078e0a0b */
[----:B------:R-:W-:Y:S02]  /*0590*/  @!P1 LOP3.LUT R11, RZ, R2, RZ, 0x33, !PT ;  /* 0x00000002ff0b9212 */ /* 0x000fe400078e33ff */
[----:B------:R-:W-:Y:S02]  /*05a0*/  @!P5 IADD3 R5, PT, PT, -R5, RZ, RZ ;  /* 0x000000ff0505d210 */ /* 0x000fe40007ffe1ff */
[----:B------:R-:W-:-:S05]  /*05b0*/  @!P2 LOP3.LUT R5, RZ, R3, RZ, 0x33, !PT ;  /* 0x00000003ff05a212 */ /* 0x000fca00078e33ff */
[----:B------:R-:W-:-:S05]  /*05c0*/  IMAD R3, R11, R3, R5 ;  /* 0x000000030b037224 */ /* 0x000fca00078e0205 */
[----:B------:R-:W-:-:S13]  /*05d0*/  R2UR UR4, R3 ;  /* 0x00000000030472ca */ /* 0x000fda00000e0000 */
[----:B------:R-:W-:Y:S01]  /*05e0*/  UIMAD UR6, UR4, UR6, URZ ;  /* 0x00000006040672a4 */ /* 0x000fe2000f8e02ff */
[----:B----4-:R-:W-:Y:S11]  /*05f0*/  BRA.U UP0, `(.L_x_0) ;  /* 0x0000000100bc7547 */ /* 0x010ff6000b800000 */
[----:B------:R-:W-:Y:S01]  /*0600*/  ISETP.GE.AND P0, PT, R20, UR18, PT ;  /* 0x0000001214007c0c */ /* 0x000fe2000bf06270 */
[----:B------:R-:W-:-:S12]  /*0610*/  BSSY.RECONVERGENT B0, `(.L_x_1) ;  /* 0x000002c000007945 */ /* 0x000fd80003800200 */
[----:B------:R-:W-:Y:S05]  /*0620*/  @P0 BRA `(.L_x_2) ;  /* 0x0000000000a80947 */ /* 0x000fea0003800000 */
[----:B------:R-:W0:Y:S01]  /*0630*/  LDC R10, c[0x0][0x360] ;  /* 0x0000d800ff0a7b82 */ /* 0x000e220000000800 */
[----:B------:R-:W-:-:S07]  /*0640*/  IMAD.MOV.U32 R0, RZ, RZ, R20 ;  /* 0x000000ffff007224 */ /* 0x000fce00078e0014 */
[----:B------:R-:W1:Y:S02]  /*0650*/  LDC.64 R2, c[0x0][0x380] ;  /* 0x0000e000ff027b82 */ /* 0x000e640000000a00 */
.L_x_3:
[----:B--2---:R-:W-:-:S04]  /*0660*/  VIADD R5, R0, UR5 ;  /* 0x0000000500057c36 */ /* 0x004fc80008000000 */
[----:B-1----:R-:W-:-:S06]  /*0670*/  IMAD.WIDE R4, R5, 0x2, R2 ;  /* 0x0000000205047825 */ /* 0x002fcc00078e0202 */
[----:B------:R1:W2:Y:S01]  /*0680*/  LDG.E.U16.CONSTANT R4, desc[UR10][R4.64] ;  /* 0x0000000a04047981 */ /* 0x0002a2000c1e9500 */
[----:B------:R-:W-:Y:S01]  /*0690*/  LEA R7, R0, UR7, 0x1 ;  /* 0x0000000700077c11 */ /* 0x000fe2000f8e08ff */
[----:B0-----:R-:W-:Y:S01]  /*06a0*/  IMAD.IADD R0, R10, 0x1, R0 ;  /* 0x000000010a007824 */ /* 0x001fe200078e0200 */
[----:B------:R-:W-:-:S04]  /*06b0*/  MOV R12, UR18 ;  /* 0x00000012000c7c02 */ /* 0x000fc80008000f00 */
[----:B------:R-:W-:Y:S01]  /*06c0*/  ISETP.GE.AND P0, PT, R0, UR18, PT ;  /* 0x0000001200007c0c */ /* 0x000fe2000bf06270 */
[----:B------:R-:W-:-:S04]  /*06d0*/  IMAD R9, R12, 0x2, R7 ;  /* 0x000000020c097824 */ /* 0x000fc800078e0207 */
[----:B------:R-:W-:-:S05]  /*06e0*/  IMAD R11, R12, 0x2, R9 ;  /* 0x000000020c0b7824 */ /* 0x000fca00078e0209 */
[----:B------:R-:W-:-:S05]  /*06f0*/  LEA R13, R12, R11, 0x1 ;  /* 0x0000000b0c0d7211 */ /* 0x000fca00078e08ff */
[----:B------:R-:W-:-:S04]  /*0700*/  IMAD R15, R12, 0x2, R13 ;  /* 0x000000020c0f7824 */ /* 0x000fc800078e020d */
[----:B------:R-:W-:-:S05]  /*0710*/  IMAD R17, R12, 0x2, R15 ;  /* 0x000000020c117824 */ /* 0x000fca00078e020f */
[----:B------:R-:W-:-:S05]  /*0720*/  LEA R19, R12, R17, 0x1 ;  /* 0x000000110c137211 */ /* 0x000fca00078e08ff */
[----:B------:R-:W-:-:S04]  /*0730*/  IMAD R21, R12, 0x2, R19 ;  /* 0x000000020c157824 */ /* 0x000fc800078e0213 */
[----:B------:R-:W-:-:S05]  /*0740*/  IMAD R23, R12, 0x2, R21 ;  /* 0x000000020c177824 */ /* 0x000fca00078e0215 */
[----:B-1----:R-:W-:-:S05]  /*0750*/  LEA R5, R12, R23, 0x1 ;  /* 0x000000170c057211 */ /* 0x002fca00078e08ff */
[----:B------:R-:W-:-:S04]  /*0760*/  IMAD R25, R12, 0x2, R5 ;  /* 0x000000020c197824 */ /* 0x000fc800078e0205 */
[----:B------:R-:W-:-:S05]  /*0770*/  IMAD R27, R12, 0x2, R25 ;  /* 0x000000020c1b7824 */ /* 0x000fca00078e0219 */
[----:B------:R-:W-:-:S05]  /*0780*/  LEA R29, R12, R27, 0x1 ;  /* 0x0000001b0c1d7211 */ /* 0x000fca00078e08ff */
[----:B------:R-:W-:-:S04]  /*0790*/  IMAD R6, R12, 0x2, R29 ;  /* 0x000000020c067824 */ /* 0x000fc800078e021d */
[C---:B------:R-:W-:Y:S01]  /*07a0*/  IMAD R8, R12.reuse, 0x2, R6 ;  /* 0x000000020c087824 */ /* 0x040fe200078e0206 */
[----:B--2---:R0:W-:Y:S04]  /*07b0*/  STS.U16 [R7+0x80], R4 ;  /* 0x0000800407007388 */ /* 0x0041e80000000400 */
[----:B------:R2:W-:Y:S04]  /*07c0*/  STS.U16 [R9+0x80], R4 ;  /* 0x0000800409007388 */ /* 0x0005e80000000400 */
[----:B------:R2:W-:Y:S01]  /*07d0*/  STS.U16 [R11+0x80], R4 ;  /* 0x000080040b007388 */ /* 0x0005e20000000400 */
[----:B0-----:R-:W-:-:S03]  /*07e0*/  LEA R7, R12, R8, 0x1 ;  /* 0x000000080c077211 */ /* 0x001fc600078e08ff */
[----:B------:R2:W-:Y:S04]  /*07f0*/  STS.U16 [R13+0x80], R4 ;  /* 0x000080040d007388 */ /* 0x0005e80000000400 */
        /* <DEDUP_REMOVED lines=11> */
[----:B------:R2:W-:Y:S01]  /*08b0*/  STS.U16 [R7+0x80], R4 ;  /* 0x0000800407007388 */ /* 0x0005e20000000400 */
[----:B------:R-:W-:Y:S05]  /*08c0*/  @!P0 BRA `(.L_x_3) ;  /* 0xfffffffc00648947 */ /* 0x000fea000383ffff */
.L_x_2:
[----:B------:R-:W-:Y:S05]  /*08d0*/  BSYNC.RECONVERGENT B0 ;  /* 0x0000000000007941 */ /* 0x000fea0003800200 */
.L_x_1:
[----:B------:R-:W-:Y:S06]  /*08e0*/  BAR.SYNC.DEFER_BLOCKING 0x0 ;  /* 0x0000000000007b1d */ /* 0x000fec0000010000 */
.L_x_0:
[----:B------:R-:W-:Y:S01]  /*08f0*/  UISETP.GE.AND UP0, UPT, UR9, 0x1, UPT ;  /* 0x000000010900788c */ /* 0x000fe2000bf06270 */
[----:B--2---:R-:W-:-:S08]  /*0900*/  IMAD.MOV.U32 R23, RZ, RZ, -0x800000 ;  /* 0xff800000ff177424 */ /* 0x004fd000078e00ff */
[----:B------:R-:W-:Y:S05]  /*0910*/  BRA.U !UP0, `(.L_x_4) ;  /* 0x0000002908ac7547 */ /* 0x000fea000b800000 */
[----:B------:R-:W-:Y:S01]  /*0920*/  UISETP.GT.AND UP0, UPT, UR18, 0xf, UPT ;  /* 0x0000000f1200788c */ /* 0x000fe2000bf04270 */
[----:B------:R-:W-:Y:S01]  /*0930*/  SHF.R.U32.HI R0, RZ, 0x2, R20 ;  /* 0x00000002ff007819 */ /* 0x000fe20000011614 */
[----:B------:R-:W-:Y:S01]  /*0940*/  IMAD.MOV.U32 R23, RZ, RZ, -0x800000 ;  /* 0xff800000ff177424 */ /* 0x000fe200078e00ff */
[----:B------:R-:W-:Y:S01]  /*0950*/  LOP3.LUT R3, R20, 0x3, RZ, 0xc0, !PT ;  /* 0x0000000314037812 */ /* 0x000fe200078ec0ff */
[----:B------:R-:W-:Y:S01]  /*0960*/  IMAD.MOV.U32 R19, RZ, RZ, RZ ;  /* 0x000000ffff137224 */ /* 0x000fe200078e00ff */
[----:B------:R-:W-:Y:S01]  /*0970*/  MOV R5, UR18 ;  /* 0x0000001200057c02 */ /* 0x000fe20008000f00 */
[----:B------:R-:W-:Y:S01]  /*0980*/  ULEA UR9, UR18, UR7, 0x5 ;  /* 0x0000000712097291 */ /* 0x000fe2000f8e28ff */
[----:B------:R-:W-:Y:S01]  /*0990*/  PLOP3.LUT P0, PT, PT, PT, UP0, 0x80, 0x8 ;  /* 0x000000000008781c */ /* 0x000fe20003f0f008 */
[----:B------:R-:W-:Y:S01]  /*09a0*/  IMAD R2, R0, UR18, R3 ;  /* 0x0000001200027c24 */ /* 0x000fe2000f8e0203 */
[----:B------:R-:W-:Y:S01]  /*09b0*/  PRMT R18, RZ, 0x7610, R18 ;  /* 0x00007610ff127816 */ /* 0x000fe20000000012 */
[----:B------:R-:W-:Y:S01]  /*09c0*/  ULOP3.LUT UR12, UR18, 0xf, URZ, 0xc0, !UPT ;  /* 0x0000000f120c7892 */ /* 0x000fe2000f8ec0ff */
[----:B------:R-:W-:Y:S01]  /*09d0*/  ISETP.LT.U32.AND P0, PT, R20, 0x20, P0 ;  /* 0x000000201400780c */ /* 0x000fe20000701070 */
[----:B------:R-:W-:Y:S01]  /*09e0*/  IMAD R16, R5, 0x8, R2 ;  /* 0x0000000805107824 */ /* 0x000fe200078e0202 */
[----:B------:R-:W-:Y:S01]  /*09f0*/  MOV R17, RZ ;  /* 0x000000ff00117202 */ /* 0x000fe20000000f00 */
[----:B------:R-:W0:Y:S01]  /*0a00*/  LDCU UR17, c[0x0][0x360] ;  /* 0x00006c00ff1177ac */ /* 0x000e220008000800 */
[----:B------:R-:W-:-:S02]  /*0a10*/  UIADD3 UR13, UPT, UPT, UR18, -0x1, URZ ;  /* 0xffffffff120d7890 */ /* 0x000fc4000fffe0ff */
[----:B------:R-:W-:Y:S02]  /*0a20*/  ULOP3.LUT UR14, UR18, 0x7, URZ, 0xc0, !UPT ;  /* 0x00000007120e7892 */ /* 0x000fe4000f8ec0ff */
[----:B------:R-:W-:Y:S02]  /*0a30*/  ULOP3.LUT UR15, UR18, 0x7ffffff0, URZ, 0xc0, !UPT ;  /* 0x7ffffff0120f7892 */ /* 0x000fe4000f8ec0ff */
[----:B------:R-:W-:-:S12]  /*0a40*/  ULOP3.LUT UR16, UR18, 0x3, URZ, 0xc0, !UPT ;  /* 0x0000000312107892 */ /* 0x000fd8000f8ec0ff */
.L_x_50:
[----:B-1----:R-:W1:Y:S01]  /*0a50*/  LDC R10, c[0x0][0x3ac] ;  /* 0x0000eb00ff0a7b82 */ /* 0x002e620000000800 */
[----:B------:R-:W-:Y:S01]  /*0a60*/  VIADD R5, R17, 0x8 ;  /* 0x0000000811057836 */ /* 0x000fe20000000000 */
[----:B------:R-:W-:Y:S01]  /*0a70*/  ISETP.NE.AND P1, PT, RZ, UR12, PT ;  /* 0x0000000cff007c0c */ /* 0x000fe2000bf25270 */
[----:B------:R-:W-:-:S05]  /*0a80*/  IMAD.MOV.U32 R21, RZ, RZ, R17 ;  /* 0x000000ffff157224 */ /* 0x000fca00078e0011 */
[----:B--2---:R-:W2:Y:S01]  /*0a90*/  LDC R4, c[0x0][0x3b0] ;  /* 0x0000ec00ff047b82 */ /* 0x004ea20000000800 */
[CC--:B-1----:R-:W-:Y:S02]  /*0aa0*/  VIMNMX R22, PT, PT, R5.reuse, R10.reuse, PT ;  /* 0x0000000a05167248 */ /* 0x0c2fe40003fe0100 */
[----:B------:R-:W-:Y:S02]  /*0ab0*/  ISETP.GE.AND P5, PT, R5, R10, PT ;  /* 0x0000000a0500720c */ /* 0x000fe40003fa6270 */
[----:B------:R-:W-:Y:S01]  /*0ac0*/  IADD3 R7, PT, PT, R22, -R17, RZ ;  /* 0x8000001116077210 */ /* 0x000fe20007ffe0ff */
[----:B--2---:R-:W-:-:S03]  /*0ad0*/  VIADD R6, R4, 0xfffffff0 ;  /* 0xfffffff004067836 */ /* 0x004fc60000000000 */
[----:B------:R-:W-:-:S04]  /*0ae0*/  ISETP.NE.OR P1, PT, R7, 0x8, P1 ;  /* 0x000000080700780c */ /* 0x000fc80000f25670 */
[----:B------:R-:W-:Y:S02]  /*0af0*/  ISETP.GT.U32.OR P1, PT, R6, 0x3f0, P1 ;  /* 0x000003f00600780c */ /* 0x000fe40000f24470 */
[----:B------:R-:W-:Y:S01]  /*0b00*/  MOV R6, R17 ;  /* 0x0000001100067202 */ /* 0x000fe20000000f00 */
[----:B------:R-:W-:-:S10]  /*0b10*/  IMAD.MOV.U32 R17, RZ, RZ, R5 ;  /* 0x000000ffff117224 */ /* 0x000fd400078e0005 */
[----:B---34-:R-:W-:Y:S05]  /*0b20*/  @P1 BRA `(.L_x_5) ;  /* 0x00000018001c1947 */ /* 0x018fea0003800000 */
[----:B------:R-:W-:Y:S01]  /*0b30*/  ISETP.GE.AND P1, PT, R20, R4, PT ;  /* 0x000000041400720c */ /* 0x000fe20003f26270 */
[----:B------:R-:W-:Y:S01]  /*0b40*/  VIADD R5, R6, 0x1 ;  /* 0x0000000106057836 */ /* 0x000fe20000000000 */
[C---:B------:R-:W-:Y:S01]  /*0b50*/  IADD3 R15, PT, PT, R21.reuse, 0x2, RZ ;  /* 0x00000002150f7810 */ /* 0x040fe20007ffe0ff */
[----:B------:R-:W-:Y:S01]  /*0b60*/  BSSY.RECONVERGENT B0, `(.L_x_6) ;  /* 0x0000012000007945 */ /* 0x000fe20003800200 */
[CC--:B------:R-:W-:Y:S01]  /*0b70*/  ISETP.GE.OR P3, PT, R21.reuse, R10.reuse, P1 ;  /* 0x0000000a1500720c */ /* 0x0c0fe20000f66670 */
[----:B------:R-:W-:Y:S01]  /*0b80*/  VIADD R13, R21, 0x3 ;  /* 0x00000003150d7836 */ /* 0x000fe20000000000 */
[-C--:B------:R-:W-:Y:S01]  /*0b90*/  ISETP.GE.OR P4, PT, R5, R10.reuse, P1 ;  /* 0x0000000a0500720c */ /* 0x080fe20000f86670 */
[----:B------:R-:W-:Y:S01]  /*0ba0*/  VIADD R11, R21, 0x4 ;  /* 0x00000004150b7836 */ /* 0x000fe20000000000 */
[----:B------:R-:W-:-:S09]  /*0bb0*/  ISETP.GE.OR P2, PT, R15, R10, P1 ;  /* 0x0000000a0f00720c */ /* 0x000fd20000f46670 */
[----:B------:R-:W-:Y:S05]  /*0bc0*/  @P3 BRA `(.L_x_7) ;  /* 0x00000000002c3947 */ /* 0x000fea0003800000 */
[----:B------:R-:W1:Y:S01]  /*0bd0*/  LDC.64 R6, c[0x0][0x388] ;  /* 0x0000e200ff067b82 */ /* 0x000e620000000a00 */
[----:B------:R-:W-:Y:S01]  /*0be0*/  IMAD R14, R21, R4, UR6 ;  /* 0x00000006150e7e24 */ /* 0x000fe2000f8e0204 */
[----:B------:R-:W-:-:S07]  /*0bf0*/  MOV R25, R20 ;  /* 0x0000001400197202 */ /* 0x000fce0000000f00 */
.L_x_8:
[----:B--2---:R-:W-:-:S04]  /*0c00*/  IMAD.IADD R9, R14, 0x1, R25 ;  /* 0x000000010e097824 */ /* 0x004fc800078e0219 */
[----:B-1----:R-:W-:-:S06]  /*0c10*/  IMAD.WIDE R8, R9, 0x2, R6 ;  /* 0x0000000209087825 */ /* 0x002fcc00078e0206 */
[----:B------:R-:W2:Y:S01]  /*0c20*/  LDG.E.U16.CONSTANT R9, desc[UR10][R8.64] ;  /* 0x0000000a08097981 */ /* 0x000ea2000c1e9500 */
[C---:B------:R-:W-:Y:S01]  /*0c30*/  LEA R12, R25.reuse, UR9, 0x4 ;  /* 0x00000009190c7c11 */ /* 0x040fe2000f8e20ff */
[----:B0-----:R-:W-:-:S05]  /*0c40*/  VIADD R25, R25, UR17 ;  /* 0x0000001119197c36 */ /* 0x001fca0008000000 */
[----:B------:R-:W-:Y:S01]  /*0c50*/  ISETP.GE.AND P3, PT, R25, R4, PT ;  /* 0x000000041900720c */ /* 0x000fe20003f66270 */
[----:B--2---:R2:W-:-:S12]  /*0c60*/  STS.U16 [R12+0x80], R9 ;  /* 0x000080090c007388 */ /* 0x0045d80000000400 */
[----:B------:R-:W-:Y:S05]  /*0c70*/  @!P3 BRA `(.L_x_8) ;  /* 0xfffffffc00e0b947 */ /* 0x000fea000383ffff */
.L_x_7:
[----:B0-----:R-:W-:Y:S05]  /*0c80*/  BSYNC.RECONVERGENT B0 ;  /* 0x0000000000007941 */ /* 0x001fea0003800200 */
.L_x_6:
[----:B------:R-:W-:Y:S04]  /*0c90*/  BSSY.RECONVERGENT B0, `(.L_x_9) ;  /* 0x000000d000007945 */ /* 0x000fe80003800200 */
[----:B------:R-:W-:Y:S05]  /*0ca0*/  @P4 BRA `(.L_x_10) ;  /* 0x00000000002c4947 */ /* 0x000fea0003800000 */
[----:B------:R-:W0:Y:S01]  /*0cb0*/  LDC.64 R6, c[0x0][0x388] ;  /* 0x0000e200ff067b82 */ /* 0x000e220000000a00 */
[----:B--2---:R-:W-:Y:S01]  /*0cc0*/  IMAD R12, R5, R4, UR6 ;  /* 0x00000006050c7e24 */ /* 0x004fe2000f8e0204 */
[----:B------:R-:W-:-:S07]  /*0cd0*/  MOV R25, R20 ;  /* 0x0000001400197202 */ /* 0x000fce0000000f00 */
.L_x_11:
[----:B------:R-:W-:-:S04]  /*0ce0*/  IMAD.IADD R9, R12, 0x1, R25 ;  /* 0x000000010c097824 */ /* 0x000fc800078e0219 */
[----:B01----:R-:W-:-:S06]  /*0cf0*/  IMAD.WIDE R8, R9, 0x2, R6 ;  /* 0x0000000209087825 */ /* 0x003fcc00078e0206 */
[----:B------:R-:W2:Y:S01]  /*0d00*/  LDG.E.U16.CONSTANT R8, desc[UR10][R8.64] ;  /* 0x0000000a08087981 */ /* 0x000ea2000c1e9500 */
[C---:B------:R-:W-:Y:S01]  /*0d10*/  LEA R27, R25.reuse, UR9, 0x4 ;  /* 0x00000009191b7c11 */ /* 0x040fe2000f8e20ff */
[----:B------:R-:W-:-:S05]  /*0d20*/  VIADD R25, R25, UR17 ;  /* 0x0000001119197c36 */ /* 0x000fca0008000000 */
[----:B------:R-:W-:Y:S01]  /*0d30*/  ISETP.GE.AND P3, PT, R25, R4, PT ;  /* 0x000000041900720c */ /* 0x000fe20003f66270 */
[----:B--2---:R1:W-:-:S12]  /*0d40*/  STS.U16 [R27+0x82], R8 ;  /* 0x000082081b007388 */ /* 0x0043d80000000400 */
[----:B------:R-:W-:Y:S05]  /*0d50*/  @!P3 BRA `(.L_x_11) ;  /* 0xfffffffc00e0b947 */ /* 0x000fea000383ffff */
.L_x_10:
[----:B------:R-:W-:Y:S05]  /*0d60*/  BSYNC.RECONVERGENT B0 ;  /* 0x0000000000007941 */ /* 0x000fea0003800200 */
.L_x_9:
[----:B------:R-:W-:Y:S04]  /*0d70*/  BSSY.RECONVERGENT B0, `(.L_x_12) ;  /* 0x000000d000007945 */ /* 0x000fe80003800200 */
[----:B------:R-:W-:Y:S05]  /*0d80*/  @P2 BRA `(.L_x_13) ;  /* 0x00000000002c2947 */ /* 0x000fea0003800000 */
[----:B------:R-:W0:Y:S01]  /*0d90*/  LDC.64 R6, c[0x0][0x388] ;  /* 0x0000e200ff067b82 */ /* 0x000e220000000a00 */
[----:B--2---:R-:W-:Y:S01]  /*0da0*/  IMAD R12, R15, R4, UR6 ;  /* 0x000000060f0c7e24 */ /* 0x004fe2000f8e0204 */
[----:B------:R-:W-:-:S07]  /*0db0*/  MOV R15, R20 ;  /* 0x00000014000f7202 */ /* 0x000fce0000000f00 */
.L_x_14:
[----:B------:R-:W-:-:S04]  /*0dc0*/  IMAD.IADD R9, R12, 0x1, R15 ;  /* 0x000000010c097824 */ /* 0x000fc800078e020f */
[----:B01-3--:R-:W-:-:S06]  /*0dd0*/  IMAD.WIDE R8, R9, 0x2, R6 ;  /* 0x0000000209087825 */ /* 0x00bfcc00078e0206 */
[----:B------:R-:W2:Y:S01]  /*0de0*/  LDG.E.U16.CONSTANT R8, desc[UR10][R8.64] ;  /* 0x0000000a08087981 */ /* 0x000ea2000c1e9500 */
[C---:B------:R-:W-:Y:S01]  /*0df0*/  LEA R25, R15.reuse, UR9, 0x4 ;  /* 0x000000090f197c11 */ /* 0x040fe2000f8e20ff */
[----:B------:R-:W-:-:S05]  /*0e00*/  VIADD R15, R15, UR17 ;  /* 0x000000110f0f7c36 */ /* 0x000fca0008000000 */
[----:B------:R-:W-:Y:S01]  /*0e10*/  ISETP.GE.AND P2, PT, R15, R4, PT ;  /* 0x000000040f00720c */ /* 0x000fe20003f46270 */
[----:B--2---:R3:W-:-:S12]  /*0e20*/  STS.U16 [R25+0x84], R8 ;  /* 0x0000840819007388 */ /* 0x0047d80000000400 */
[----:B------:R-:W-:Y:S05]  /*0e30*/  @!P2 BRA `(.L_x_14) ;  /* 0xfffffffc00e0a947 */ /* 0x000fea000383ffff */
.L_x_13:
[----:B------:R-:W-:Y:S05]  /*0e40*/  BSYNC.RECONVERGENT B0 ;  /* 0x0000000000007941 */ /* 0x000fea0003800200 */
.L_x_12:
[-C--:B------:R-:W-:Y:S01]  /*0e50*/  ISETP.GE.OR P6, PT, R13, R10.reuse, P1 ;  /* 0x0000000a0d00720c */ /* 0x080fe20000fc6670 */
[C---:B------:R-:W-:Y:S01]  /*0e60*/  VIADD R15, R21.reuse, 0x6 ;  /* 0x00000006150f7836 */ /* 0x040fe20000000000 */
[C---:B-1----:R-:W-:Y:S01]  /*0e70*/  IADD3 R27, PT, PT, R21.reuse, 0x5, RZ ;  /* 0x00000005151b7810 */ /* 0x042fe20007ffe0ff */
[----:B---3--:R-:W-:Y:S01]  /*0e80*/  VIADD R25, R21, 0x7 ;  /* 0x0000000715197836 */ /* 0x008fe20000000000 */
[----:B------:R-:W-:Y:S01]  /*0e90*/  BSSY.RECONVERGENT B0, `(.L_x_15) ;  /* 0x0000011000007945 */ /* 0x000fe20003800200 */
[-C--:B------:R-:W-:Y:S02]  /*0ea0*/  ISETP.GE.OR P4, PT, R11, R10.reuse, P1 ;  /* 0x0000000a0b00720c */ /* 0x080fe40000f86670 */
[-C--:B------:R-:W-:Y:S02]  /*0eb0*/  ISETP.GE.OR P3, PT, R27, R10.reuse, P1 ;  /* 0x0000000a1b00720c */ /* 0x080fe40000f66670 */
[-C--:B------:R-:W-:Y:S02]  /*0ec0*/  ISETP.GE.OR P2, PT, R15, R10.reuse, P1 ;  /* 0x0000000a0f00720c */ /* 0x080fe40000f46670 */
[----:B------:R-:W-:-:S02]  /*0ed0*/  ISETP.GE.OR P1, PT, R25, R10, P1 ;  /* 0x0000000a1900720c */ /* 0x000fc40000f26670 */
[----:B------:R-:W-:Y:S11]  /*0ee0*/  @P6 BRA `(.L_x_16) ;  /* 0x00000000002c6947 */ /* 0x000ff60003800000 */
[----:B------:R-:W0:Y:S01]  /*0ef0*/  LDC.64 R6, c[0x0][0x388] ;  /* 0x0000e200ff067b82 */ /* 0x000e220000000a00 */
[----:B------:R-:W-:Y:S01]  /*0f00*/  IMAD R10, R13, R4, UR6 ;  /* 0x000000060d0a7e24 */ /* 0x000fe2000f8e0204 */
[----:B------:R-:W-:-:S07]  /*0f10*/  MOV R13, R20 ;  /* 0x00000014000d7202 */ /* 0x000fce0000000f00 */
.L_x_17:
[----:B--2---:R-:W-:-:S04]  /*0f20*/  IMAD.IADD R9, R10, 0x1, R13 ;  /* 0x000000010a097824 */ /* 0x004fc800078e020d */
[----:B01----:R-:W-:-:S06]  /*0f30*/  IMAD.WIDE R8, R9, 0x2, R6 ;  /* 0x0000000209087825 */ /* 0x003fcc00078e0206 */
[----:B------:R-:W2:Y:S01]  /*0f40*/  LDG.E.U16.CONSTANT R8, desc[UR10][R8.64] ;  /* 0x0000000a08087981 */ /* 0x000ea2000c1e9500 */
[C---:B------:R-:W-:Y:S01]  /*0f50*/  LEA R29, R13.reuse, UR9, 0x4 ;  /* 0x000000090d1d7c11 */ /* 0x040fe2000f8e20ff */
[----:B------:R-:W-:-:S05]  /*0f60*/  VIADD R13, R13, UR17 ;  /* 0x000000110d0d7c36 */ /* 0x000fca0008000000 */
[----:B------:R-:W-:Y:S01]  /*0f70*/  ISETP.GE.AND P6, PT, R13, R4, PT ;  /* 0x000000040d00720c */ /* 0x000fe20003fc6270 */
[----:B--2---:R1:W-:-:S12]  /*0f80*/  STS.U16 [R29+0x86], R8 ;  /* 0x000086081d007388 */ /* 0x0043d80000000400 */
[----:B------:R-:W-:Y:S05]  /*0f90*/  @!P6 BRA `(.L_x_17) ;  /* 0xfffffffc00e0e947 */ /* 0x000fea000383ffff */
.L_x_16:
[----:B------:R-:W-:Y:S05]  /*0fa0*/  BSYNC.RECONVERGENT B0 ;  /* 0x0000000000007941 */ /* 0x000fea0003800200 */
.L_x_15:
[----:B------:R-:W-:Y:S04]  /*0fb0*/  BSSY.RECONVERGENT B0, `(.L_x_18) ;  /* 0x000000d000007945 */ /* 0x000fe80003800200 */
[----:B------:R-:W-:Y:S05]  /*0fc0*/  @P4 BRA `(.L_x_19) ;  /* 0x00000000002c4947 */ /* 0x000fea0003800000 */
[----:B------:R-:W0:Y:S01]  /*0fd0*/  LDC.64 R6, c[0x0][0x388] ;  /* 0x0000e200ff067b82 */ /* 0x000e220000000a00 */
[----:B------:R-:W-:Y:S01]  /*0fe0*/  IMAD R10, R11, R4, UR6 ;  /* 0x000000060b0a7e24 */ /* 0x000fe2000f8e0204 */
[----:B------:R-:W-:-:S07]  /*0ff0*/  MOV R11, R20 ;  /* 0x00000014000b7202 */ /* 0x000fce0000000f00 */
.L_x_20:
[----:B--2---:R-:W-:-:S04]  /*1000*/  IMAD.IADD R9, R10, 0x1, R11 ;  /* 0x000000010a097824 */ /* 0x004fc800078e020b */
[----:B01-3--:R-:W-:-:S06]  /*1010*/  IMAD.WIDE R8, R9, 0x2, R6 ;  /* 0x0000000209087825 */ /* 0x00bfcc00078e0206 */
[----:B------:R-:W2:Y:S01]  /*1020*/  LDG.E.U16.CONSTANT R8, desc[UR10][R8.64] ;  /* 0x0000000a08087981 */ /* 0x000ea2000c1e9500 */
[C---:B------:R-:W-:Y:S01]  /*1030*/  LEA R13, R11.reuse, UR9, 0x4 ;  /* 0x000000090b0d7c11 */ /* 0x040fe2000f8e20ff */
[----:B------:R-:W-:-:S05]  /*1040*/  VIADD R11, R11, UR17 ;  /* 0x000000110b0b7c36 */ /* 0x000fca0008000000 */
[----:B------:R-:W-:Y:S01]  /*1050*/  ISETP.GE.AND P4, PT, R11, R4, PT ;  /* 0x000000040b00720c */ /* 0x000fe20003f86270 */
[----:B--2---:R3:W-:-:S12]  /*1060*/  STS.U16 [R13+0x88], R8 ;  /* 0x000088080d007388 */ /* 0x0047d80000000400 */
[----:B------:R-:W-:Y:S05]  /*1070*/  @!P4 BRA `(.L_x_20) ;  /* 0xfffffffc00e0c947 */ /* 0x000fea000383ffff */
.L_x_19:
[----:B------:R-:W-:Y:S05]  /*1080*/  BSYNC.RECONVERGENT B0 ;  /* 0x0000000000007941 */ /* 0x000fea0003800200 */
.L_x_18:
[----:B------:R-:W-:Y:S04]  /*1090*/  BSSY.RECONVERGENT B0, `(.L_x_21) ;  /* 0x000000d000007945 */ /* 0x000fe80003800200 */
[----:B------:R-:W-:Y:S05]  /*10a0*/  @P3 BRA `(.L_x_22) ;  /* 0x00000000002c3947 */ /* 0x000fea0003800000 */
[----:B------:R-:W0:Y:S01]  /*10b0*/  LDC.64 R6, c[0x0][0x388] ;  /* 0x0000e200ff067b82 */ /* 0x000e220000000a00 */
[----:B------:R-:W-:Y:S01]  /*10c0*/  IMAD R10, R27, R4, UR6 ;  /* 0x000000061b0a7e24 */ /* 0x000fe2000f8e0204 */
[----:B------:R-:W-:-:S07]  /*10d0*/  MOV R11, R20 ;  /* 0x00000014000b7202 */ /* 0x000fce0000000f00 */
.L_x_23:
[----:B--2---:R-:W-:-:S04]  /*10e0*/  IMAD.IADD R9, R10, 0x1, R11 ;  /* 0x000000010a097824 */ /* 0x004fc800078e020b */
[----:B01-34-:R-:W-:-:S06]  /*10f0*/  IMAD.WIDE R8, R9, 0x2, R6 ;  /* 0x0000000209087825 */ /* 0x01bfcc00078e0206 */
[----:B------:R-:W2:Y:S01]  /*1100*/  LDG.E.U16.CONSTANT R8, desc[UR10][R8.64] ;  /* 0x0000000a08087981 */ /* 0x000ea2000c1e9500 */
[C---:B------:R-:W-:Y:S01]  /*1110*/  LEA R13, R11.reuse, UR9, 0x4 ;  /* 0x000000090b0d7c11 */ /* 0x040fe2000f8e20ff */
[----:B------:R-:W-:-:S05]  /*1120*/  VIADD R11, R11, UR17 ;  /* 0x000000110b0b7c36 */ /* 0x000fca0008000000 */
[----:B------:R-:W-:Y:S01]  /*1130*/  ISETP.GE.AND P3, PT, R11, R4, PT ;  /* 0x000000040b00720c */ /* 0x000fe20003f66270 */
[----:B--2---:R4:W-:-:S12]  /*1140*/  STS.U16 [R13+0x8a], R8 ;  /* 0x00008a080d007388 */ /* 0x0049d80000000400 */
[----:B------:R-:W-:Y:S05]  /*1150*/  @!P3 BRA `(.L_x_23) ;  /* 0xfffffffc00e0b947 */ /* 0x000fea000383ffff */
.L_x_22:
[----:B------:R-:W-:Y:S05]  /*1160*/  BSYNC.RECONVERGENT B0 ;  /* 0x0000000000007941 */ /* 0x000fea0003800200 */
.L_x_21:
[----:B------:R-:W-:Y:S04]  /*1170*/  BSSY.RECONVERGENT B0, `(.L_x_24) ;  /* 0x000000d000007945 */ /* 0x000fe80003800200 */
[----:B------:R-:W-:Y:S05]  /*1180*/  @P2 BRA `(.L_x_25) ;  /* 0x00000000002c2947 */ /* 0x000fea0003800000 */
[----:B------:R-:W0:Y:S01]  /*1190*/  LDC.64 R6, c[0x0][0x388] ;  /* 0x0000e200ff067b82 */ /* 0x000e220000000a00 */
[----:B------:R-:W-:Y:S01]  /*11a0*/  IMAD R10, R15, R4, UR6 ;  /* 0x000000060f0a7e24 */ /* 0x000fe2000f8e0204 */
[----:B------:R-:W-:-:S07]  /*11b0*/  MOV R11, R20 ;  /* 0x00000014000b7202 */ /* 0x000fce0000000f00 */
.L_x_26:
        /* <DEDUP_REMOVED lines=8> */
.L_x_25:
[----:B------:R-:W-:Y:S05]  /*1240*/  BSYNC.RECONVERGENT B0 ;  /* 0x0000000000007941 */ /* 0x000fea0003800200 */
.L_x_24:
[----:B------:R-:W-:Y:S04]  /*1250*/  BSSY.RECONVERGENT B0, `(.L_x_27) ;  /* 0x000000d000007945 */ /* 0x000fe80003800200 */
[----:B------:R-:W-:Y:S05]  /*1260*/  @P1 BRA `(.L_x_28) ;  /* 0x00000000002c1947 */ /* 0x000fea0003800000 */
[----:B------:R-:W0:Y:S01]  /*1270*/  LDC.64 R6, c[0x0][0x388] ;  /* 0x0000e200ff067b82 */ /* 0x000e220000000a00 */
[----:B------:R-:W-:Y:S01]  /*1280*/  IMAD R10, R25, R4, UR6 ;  /* 0x00000006190a7e24 */ /* 0x000fe2000f8e0204 */
[----:B------:R-:W-:-:S07]  /*1290*/  MOV R11, R20 ;  /* 0x00000014000b7202 */ /* 0x000fce0000000f00 */
.L_x_29:
        /* <DEDUP_REMOVED lines=8> */
.L_x_28:
[----:B------:R-:W-:Y:S05]  /*1320*/  BSYNC.RECONVERGENT B0 ;  /* 0x0000000000007941 */ /* 0x000fea0003800200 */
.L_x_27:
[----:B------:R-:W-:Y:S01]  /*1330*/  BAR.SYNC.DEFER_BLOCKING 0x0 ;  /* 0x0000000000007b1d */ /* 0x000fe20000010000 */
[----:B------:R-:W-:-:S05]  /*1340*/  VIMNMX R22, PT, PT, R22, R5, !PT ;  /* 0x0000000516167248 */ /* 0x000fca0007fe0100 */
[----:B------:R-:W-:Y:S05]  /*1350*/  @!P0 BRA `(.L_x_30) ;  /* 0x0000000800e08947 */ /* 0x000fea0003800000 */
[----:B------:R-:W-:Y:S01]  /*1360*/  UISETP.GE.U32.AND UP0, UPT, UR13, 0x70, UPT ;  /* 0x000000700d00788c */ /* 0x000fe2000bf06070 */
[----:B------:R-:W-:Y:S02]  /*1370*/  MOV R15, RZ ;  /* 0x000000ff000f7202 */ /* 0x000fe40000000f00 */
[----:B------:R-:W-:Y:S02]  /*1380*/  CS2R R6, SRZ ;  /* 0x0000000000067805 */ /* 0x000fe4000001ff00 */
[----:B------:R-:W-:-:S04]  /*1390*/  CS2R R4, SRZ ;  /* 0x0000000000047805 */ /* 0x000fc8000001ff00 */
[----:B------:R-:W-:Y:S05]  /*13a0*/  BRA.U !UP0, `(.L_x_31) ;  /* 0x00000005082c7547 */ /* 0x000fea000b800000 */
[----:B------:R-:W-:Y:S02]  /*13b0*/  IMAD.MOV.U32 R14, RZ, RZ, RZ ;  /* 0x000000ffff0e7224 */ /* 0x000fe400078e00ff */
[----:B------:R-:W-:-:S07]  /*13c0*/  IMAD.MOV.U32 R7, RZ, RZ, RZ ;  /* 0x000000ffff077224 */ /* 0x000fce00078e00ff */
.L_x_32:
[--C-:B--2---:R-:W-:Y:S01]  /*13d0*/  IMAD.IADD R9, R3, 0x1, R15.reuse ;  /* 0x0000000103097824 */ /* 0x104fe200078e020f */
[----:B01-34-:R-:W-:Y:S01]  /*13e0*/  IADD3 R8, PT, PT, R16, R15, RZ ;  /* 0x0000000f10087210 */ /* 0x01bfe20007ffe0ff */
[--C-:B------:R-:W-:Y:S01]  /*13f0*/  IMAD.IADD R25, R2, 0x1, R15.reuse ;  /* 0x0000000102197824 */ /* 0x100fe200078e020f */
[----:B------:R-:W-:Y:S05]  /*1400*/  WARPSYNC.ALL ;  /* 0x0000000000007948 */ /* 0x000fea0003800000 */
[----:B------:R-:W-:Y:S01]  /*1410*/  LEA R9, R9, R0, 0x3 ;  /* 0x0000000009097211 */ /* 0x000fe200078e18ff */
[----:B------:R-:W-:Y:S01]  /*1420*/  IMAD.IADD R26, R16, 0x1, R15 ;  /* 0x00000001101a7824 */ /* 0x000fe200078e020f */
[----:B------:R-:W-:Y:S01]  /*1430*/  LEA R27, R8, UR7, 0x1 ;  /* 0x00000007081b7c11 */ /* 0x000fe2000f8e08ff */
[----:B------:R-:W-:Y:S01]  /*1440*/  ULEA.HI UR4, UR13, 0x1, URZ, 0x1c ;  /* 0x000000010d047891 */ /* 0x000fe2000f8fe0ff */
[----:B------:R-:W-:Y:S01]  /*1450*/  LEA R25, R25, UR7, 0x1 ;  /* 0x0000000719197c11 */ /* 0x000fe2000f8e08ff */
[----:B------:R-:W-:Y:S01]  /*1460*/  VIADD R14, R14, 0x8 ;  /* 0x000000080e0e7836 */ /* 0x000fe20000000000 */
[----:B------:R-:W-:Y:S01]  /*1470*/  LEA R24, R9, UR9, 0x1 ;  /* 0x0000000909187c11 */ /* 0x000fe2000f8e08ff */
[----:B------:R-:W-:Y:S01]  /*1480*/  LDS.U16 R11, [R27+0x88] ;  /* 0x000088001b0b7984 */ /* 0x000fe20000000400 */
[----:B------:R-:W-:Y:S01]  /*1490*/  LEA R26, R26, UR7, 0x1 ;  /* 0x000000071a1a7c11 */ /* 0x000fe2000f8e08ff */
[----:B------:R-:W-:Y:S01]  /*14a0*/  ULOP3.LUT UR4, UR4, 0x1ffffff8, URZ, 0xc0, !UPT ;  /* 0x1ffffff804047892 */ /* 0x000fe2000f8ec0ff */
[----:B------:R-:W-:Y:S01]  /*14b0*/  IADD3 R15, PT, PT, R15, 0x80, RZ ;  /* 0x000000800f0f7810 */ /* 0x000fe20007ffe0ff */
[----:B------:R-:W-:Y:S04]  /*14c0*/  LDS.U16 R9, [R27+0x80] ;  /* 0x000080001b097984 */ /* 0x000fe80000000400 */
[----:B------:R-:W-:Y:S01]  /*14d0*/  LDS.U16 R8, [R25+0x80] ;  /* 0x0000800019087984 */ /* 0x000fe20000000400 */
[----:B------:R-:W-:-:S03]  /*14e0*/  ISETP.NE.AND P1, PT, R14, UR4, PT ;  /* 0x000000040e007c0c */ /* 0x000fc6000bf25270 */
[----:B------:R-:W-:Y:S04]  /*14f0*/  LDS.U16 R10, [R25+0x88] ;  /* 0x00008800190a7984 */ /* 0x000fe80000000400 */
[----:B------:R-:W-:Y:S04]  /*1500*/  LDS.U16 R12, [R24+0x80] ;  /* 0x00008000180c7984 */ /* 0x000fe80000000400 */
[----:B------:R-:W0:Y:S02]  /*1510*/  LDS.U16 R13, [R24+0xc0] ;  /* 0x0000c000180d7984 */ /* 0x000e240000000400 */
[----:B0-----:R-:W-:Y:S02]  /*1520*/  HMMA.16816.F32.BF16 R8, R8, R12, R4 ;  /* 0x0000000c0808723c */ /* 0x001fe40000041804 */
[----:B------:R-:W-:Y:S04]  /*1530*/  LDS.U16 R4, [R25+0xa0] ;  /* 0x0000a00019047984 */ /* 0x000fe80000000400 */
[----:B------:R-:W-:Y:S04]  /*1540*/  LDS.U16 R5, [R26+0xa0] ;  /* 0x0000a0001a057984 */ /* 0x000fe80000000400 */
[----:B------:R-:W-:Y:S04]  /*1550*/  LDS.U16 R6, [R25+0xa8] ;  /* 0x0000a80019067984 */ /* 0x000fe80000000400 */
        /* <DEDUP_REMOVED lines=45> */
[----:B0-----:R-:W-:Y:S01]  /*1830*/  HMMA.16816.F32.BF16 R4, R8, R12, R4 ;  /* 0x0000000c0804723c */ /* 0x001fe20000041804 */
[----:B------:R-:W-:-:S04]  /*1840*/  NOP ;  /* 0x0000000000007918 */ /* 0x000fc80000000000 */
[----:B------:R-:W-:-:S15]  /*1850*/  @P1 BRA `(.L_x_32) ;  /* 0xfffffff800dc1947 */ /* 0x000fde000383ffff */
.L_x_31:
[----:B------:R-:W-:-:S04]  /*1860*/  ULEA.HI UR4, UR13, 0x1, URZ, 0x1c ;  /* 0x000000010d047891 */ /* 0x000fc8000f8fe0ff */
[----:B------:R-:W-:-:S04]  /*1870*/  ULOP3.LUT UR4, UR4, 0x7, URZ, 0xc0, !UPT ;  /* 0x0000000704047892 */ /* 0x000fc8000f8ec0ff */
[----:B------:R-:W-:-:S09]  /*1880*/  UISETP.NE.AND UP0, UPT, UR4, URZ, UPT ;  /* 0x000000ff0400728c */ /* 0x000fd2000bf05270 */
[----:B------:R-:W-:Y:S05]  /*1890*/  BRA.U !UP0, `(.L_x_33) ;  /* 0x0000000508607547 */ /* 0x000fea000b800000 */
[----:B------:R-:W-:-:S04]  /*18a0*/  UIADD3 UR4, UPT, UPT, UR4, -0x1, URZ ;  /* 0xffffffff04047890 */ /* 0x000fc8000fffe0ff */
[----:B------:R-:W-:-:S09]  /*18b0*/  UISETP.GE.U32.AND UP0, UPT, UR4, 0x3, UPT ;  /* 0x000000030400788c */ /* 0x000fd2000bf06070 */
[----:B------:R-:W-:Y:S05]  /*18c0*/  BRA.U !UP0, `(.L_x_34) ;  /* 0x0000000108987547 */ /* 0x000fea000b800000 */
[--C-:B--2---:R-:W-:Y:S01]  /*18d0*/  IMAD.IADD R9, R3, 0x1, R15.reuse ;  /* 0x0000000103097824 */ /* 0x104fe200078e020f */
[----:B------:R-:W-:Y:S01]  /*18e0*/  IADD3 R24, PT, PT, R16, R15, RZ ;  /* 0x0000000f10187210 */ /* 0x000fe20007ffe0ff */
[----:B------:R-:W-:Y:S01]  /*18f0*/  IMAD.IADD R25, R2, 0x1, R15 ;  /* 0x0000000102197824 */ /* 0x000fe200078e020f */
[----:B------:R-:W-:Y:S05]  /*1900*/  WARPSYNC.ALL ;  /* 0x0000000000007948 */ /* 0x000fea0003800000 */
[----:B------:R-:W-:Y:S01]  /*1910*/  IMAD R9, R9, 0x8, R0 ;  /* 0x0000000809097824 */ /* 0x000fe200078e0200 */
[----:B------:R-:W-:Y:S01]  /*1920*/  LEA R25, R25, UR7, 0x1 ;  /* 0x0000000719197c11 */ /* 0x000fe2000f8e08ff */
[----:B------:R-:W-:Y:S01]  /*1930*/  VIADD R15, R15, 0x40 ;  /* 0x000000400f0f7836 */ /* 0x000fe20000000000 */
[----:B------:R-:W-:-:S02]  /*1940*/  LEA R24, R24, UR7, 0x1 ;  /* 0x0000000718187c11 */ /* 0x000fc4000f8e08ff */
[----:B------:R-:W-:Y:S01]  /*1950*/  LEA R14, R9, UR9, 0x1 ;  /* 0x00000009090e7c11 */ /* 0x000fe2000f8e08ff */
[----:B01-34-:R-:W-:Y:S04]  /*1960*/  LDS.U16 R8, [R25+0x80] ;  /* 0x0000800019087984 */ /* 0x01bfe80000000400 */
        /* <DEDUP_REMOVED lines=26> */
[----:B0-----:R-:W-:-:S15]  /*1b10*/  HMMA.16816.F32.BF16 R4, R8, R12, R4 ;  /* 0x0000000c0804723c */ /* 0x001fde0000041804 */
[----:B------:R-:W-:-:S05]  /*1b20*/  NOP ;  /* 0x0000000000007918 */ /* 0x000fca0000000000 */
.L_x_34:
[----:B------:R-:W-:-:S04]  /*1b30*/  ULEA.HI UR4, UR13, 0x1, URZ, 0x1c ;  /* 0x000000010d047891 */ /* 0x000fc8000f8fe0ff */
[----:B------:R-:W-:-:S09]  /*1b40*/  ULOP3.LUT UP0, URZ, UR4, 0x3, URZ, 0xc0, !UPT ;  /* 0x0000000304ff7892 */ /* 0x000fd2000f80c0ff */
[----:B------:R-:W-:Y:S05]  /*1b50*/  BRA.U !UP0, `(.L_x_33) ;  /* 0x0000000108b07547 */ /* 0x000fea000b800000 */
[----:B------:R-:W-:-:S09]  /*1b60*/  ULOP3.LUT UP0, URZ, UR13, 0x30, URZ, 0xc0, !UPT ;  /* 0x000000300dff7892 */ /* 0x000fd2000f80c0ff */
[----:B------:R-:W-:Y:S05]  /*1b70*/  BRA.U !UP0, `(.L_x_35) ;  /* 0x0000000108607547 */ /* 0x000fea000b800000 */
[----:B--2---:R-:W-:Y:S01]  /*1b80*/  IADD3 R9, PT, PT, R3, R15, RZ ;  /* 0x0000000f03097210 */ /* 0x004fe20007ffe0ff */
[--C-:B------:R-:W-:Y:S01]  /*1b90*/  IMAD.IADD R25, R2, 0x1, R15.reuse ;  /* 0x0000000102197824 */ /* 0x100fe200078e020f */
[----:B------:R-:W-:Y:S05]  /*1ba0*/  WARPSYNC.ALL ;  /* 0x0000000000007948 */ /* 0x000fea0003800000 */
[----:B------:R-:W-:Y:S01]  /*1bb0*/  IMAD.IADD R24, R16, 0x1, R15 ;  /* 0x0000000110187824 */ /* 0x000fe200078e020f */
[----:B------:R-:W-:Y:S01]  /*1bc0*/  LEA R9, R9, R0, 0x3 ;  /* 0x0000000009097211 */ /* 0x000fe200078e18ff */
[----:B------:R-:W-:Y:S01]  /*1bd0*/  VIADD R15, R15, 0x20 ;  /* 0x000000200f0f7836 */ /* 0x000fe20000000000 */
[----:B------:R-:W-:-:S02]  /*1be0*/  LEA R25, R25, UR7, 0x1 ;  /* 0x0000000719197c11 */ /* 0x000fc4000f8e08ff */
[----:B------:R-:W-:Y:S02]  /*1bf0*/  LEA R24, R24, UR7, 0x1 ;  /* 0x0000000718187c11 */ /* 0x000fe4000f8e08ff */
        /* <DEDUP_REMOVED lines=16> */
.L_x_35:
[----:B------:R-:W-:-:S09]  /*1d00*/  ULOP3.LUT UP0, URZ, UR13, 0x10, URZ, 0xc0, !UPT ;  /* 0x000000100dff7892 */ /* 0x000fd2000f80c0ff */
[----:B------:R-:W-:Y:S05]  /*1d10*/  BRA.U UP0, `(.L_x_33) ;  /* 0x0000000100407547 */ /* 0x000fea000b800000 */
[----:B--2---:R-:W-:Y:S01]  /*1d20*/  IADD3 R9, PT, PT, R3, R15, RZ ;  /* 0x0000000f03097210 */ /* 0x004fe20007ffe0ff */
[--C-:B01-34-:R-:W-:Y:S01]  /*1d30*/  IMAD.IADD R8, R2, 0x1, R15.reuse ;  /* 0x0000000102087824 */ /* 0x11bfe200078e020f */
[----:B------:R-:W-:Y:S05]  /*1d40*/  WARPSYNC.ALL ;  /* 0x0000000000007948 */ /* 0x000fea0003800000 */
[----:B------:R-:W-:Y:S01]  /*1d50*/  IMAD.IADD R15, R16, 0x1, R15 ;  /* 0x00000001100f7824 */ /* 0x000fe200078e020f */
[----:B------:R-:W-:Y:S01]  /*1d60*/  LEA R14, R8, UR7, 0x1 ;  /* 0x00000007080e7c11 */ /* 0x000fe2000f8e08ff */
[----:B------:R-:W-:-:S03]  /*1d70*/  IMAD R9, R9, 0x8, R0 ;  /* 0x0000000809097824 */ /* 0x000fc600078e0200 */
[----:B------:R-:W-:Y:S01]  /*1d80*/  LEA R15, R15, UR7, 0x1 ;  /* 0x000000070f0f7c11 */ /* 0x000fe2000f8e08ff */
[----:B------:R-:W-:Y:S01]  /*1d90*/  LDS.U16 R8, [R14+0x80] ;  /* 0x000080000e087984 */ /* 0x000fe20000000400 */
[----:B------:R-:W-:-:S03]  /*1da0*/  LEA R24, R9, UR9, 0x1 ;  /* 0x0000000909187c11 */ /* 0x000fc6000f8e08ff */
[----:B------:R-:W-:Y:S04]  /*1db0*/  LDS.U16 R10, [R14+0x88] ;  /* 0x000088000e0a7984 */ /* 0x000fe80000000400 */
[----:B------:R-:W-:Y:S04]  /*1dc0*/  LDS.U16 R9, [R15+0x80] ;  /* 0x000080000f097984 */ /* 0x000fe80000000400 */
[----:B------:R-:W-:Y:S04]  /*1dd0*/  LDS.U16 R11, [R15+0x88] ;  /* 0x000088000f0b7984 */ /* 0x000fe80000000400 */
[----:B------:R-:W-:Y:S04]  /*1de0*/  LDS.U16 R12, [R24+0x80] ;  /* 0x00008000180c7984 */ /* 0x000fe80000000400 */
[----:B------:R-:W0:Y:S02]  /*1df0*/  LDS.U16 R13, [R24+0xc0] ;  /* 0x0000c000180d7984 */ /* 0x000e240000000400 */
[----:B0-----:R-:W-:-:S15]  /*1e00*/  HMMA.16816.F32.BF16 R4, R8, R12, R4 ;  /* 0x0000000c0804723c */ /* 0x001fde0000041804 */
[----:B------:R-:W-:-:S05]  /*1e10*/  NOP ;  /* 0x0000000000007918 */ /* 0x000fca0000000000 */
.L_x_33:
[----:B------:R-:W-:-:S04]  /*1e20*/  LOP3.LUT R6, R20, 0x1f, RZ, 0xc0, !PT ;  /* 0x0000001f14067812 */ /* 0x000fc800078ec0ff */
[----:B------:R-:W-:-:S13]  /*1e30*/  ISETP.GT.U32.AND P1, PT, R6, 0x3, PT ;  /* 0x000000030600780c */ /* 0x000fda0003f24070 */
[----:B------:R-:W-:Y:S05]  /*1e40*/  @P1 BRA `(.L_x_30) ;  /* 0x0000000000241947 */ /* 0x000fea0003800000 */
[----:B------:R-:W5:Y:S01]  /*1e50*/  S2UR UR8, SR_CgaCtaId ;  /* 0x00000000000879c3 */ /* 0x000f620000008800 */
[----:B------:R-:W0:Y:S01]  /*1e60*/  LDCU UR18, c[0x0][0x3b4] ;  /* 0x00007680ff1277ac */ /* 0x000e220008000800 */
[----:B------:R-:W-:Y:S01]  /*1e70*/  LEA R6, R3, R21, 0x1 ;  /* 0x0000001503067211 */ /* 0x000fe200078e08ff */
[----:B------:R-:W-:Y:S01]  /*1e80*/  UMOV UR4, 0x400 ;  /* 0x0000040000047882 */ /* 0x000fe20000000000 */
[----:B0-----:R-:W-:Y:S01]  /*1e90*/  FMUL R4, R4, UR18 ;  /* 0x0000001204047c20 */ /* 0x001fe20008400000 */
[----:B------:R-:W-:Y:S01]  /*1ea0*/  FMUL R5, R5, UR18 ;  /* 0x0000001205057c20 */ /* 0x000fe20008400000 */
[----:B-----5:R-:W-:-:S06]  /*1eb0*/  ULEA UR4, UR8, UR4, 0x18 ;  /* 0x0000000408047291 */ /* 0x020fcc000f8ec0ff */
[----:B------:R-:W-:-:S05]  /*1ec0*/  LEA R6, R6, UR4, 0x2 ;  /* 0x0000000406067c11 */ /* 0x000fca000f8e10ff */
[----:B------:R0:W-:Y:S02]  /*1ed0*/  STS.64 [R6], R4 ;  /* 0x0000000406007388 */ /* 0x0001e40000000a00 */
.L_x_30:
[----:B------:R-:W-:Y:S01]  /*1ee0*/  IMAD R25, R19, -0x8, R22 ;  /* 0xfffffff813197824 */ /* 0x000fe200078e0216 */
[----:B------:R-:W-:Y:S05]  /*1ef0*/  WARPSYNC.ALL ;  /* 0x0000000000007948 */ /* 0x000fea0003800000 */
[C---:B0-----:R-:W-:Y:S01]  /*1f00*/  VIADD R4, R25.reuse, 0xffffffff ;  /* 0xffffffff19047836 */ /* 0x041fe20000000000 */
[----:B------:R-:W-:Y:S01]  /*1f10*/  BAR.SYNC.DEFER_BLOCKING 0x0 ;  /* 0x0000000000007b1d */ /* 0x000fe20000010000 */
[----:B------:R-:W-:-:S03]  /*1f20*/  LOP3.LUT P2, RZ, R25, 0xf, RZ, 0xc0, !PT ;  /* 0x0000000f19ff7812 */ /* 0x000fc6000784c0ff */
[----:B------:R-:W-:-:S13]  /*1f30*/  ISETP.GE.U32.AND P1, PT, R4, 0xf, PT ;  /* 0x0000000f0400780c */ /* 0x000fda0003f26070 */
[----:B------:R-:W-:Y:S05]  /*1f40*/  @!P1 BRA `(.L_x_36) ;  /* 0x0000000000589947 */ /* 0x000fea0003800000 */
[----:B------:R-:W0:Y:S01]  /*1f50*/  S2R R5, SR_CgaCtaId ;  /* 0x0000000000057919 */ /* 0x000e220000008800 */
[----:B------:R-:W-:Y:S01]  /*1f60*/  MOV R24, 0x400 ;  /* 0x0000040000187802 */ /* 0x000fe20000000f00 */
[----:B------:R-:W-:Y:S01]  /*1f70*/  UMOV UR4, URZ ;  /* 0x000000ff00047c82 */ /* 0x000fe20008000000 */
[----:B------:R-:W-:Y:S02]  /*1f80*/  LOP3.LUT R25, R25, 0xfffffff0, RZ, 0xc0, !PT ;  /* 0xfffffff019197812 */ /* 0x000fe400078ec0ff */
[----:B0-----:R-:W-:-:S07]  /*1f90*/  LEA R24, R5, R24, 0x18 ;  /* 0x0000001805187211 */ /* 0x001fce00078ec0ff */
.L_x_37:
[C---:B------:R-:W-:Y:S01]  /*1fa0*/  IMAD R26, R21.reuse, 0x4, R24 ;  /* 0x00000004151a7824 */ /* 0x040fe200078e0218 */
[----:B------:R-:W-:Y:S01]  /*1fb0*/  UIADD3 UR4, UPT, UPT, UR4, 0x10, URZ ;  /* 0x0000001004047890 */ /* 0x000fe2000fffe0ff */
[----:B------:R-:W-:-:S03]  /*1fc0*/  IADD3 R21, PT, PT, R21, 0x10, RZ ;  /* 0x0000001015157810 */ /* 0x000fc60007ffe0ff */
[----:B--234-:R-:W0:Y:S02]  /*1fd0*/  LDS.128 R12, [R26] ;  /* 0x000000001a0c7984 */ /* 0x01ce240000000c00 */
[----:B------:R-:W-:Y:S02]  /*1fe0*/  ISETP.NE.AND P1, PT, R25, UR4, PT ;  /* 0x0000000419007c0c */ /* 0x000fe4000bf25270 */
[----:B-1----:R-:W1:Y:S04]  /*1ff0*/  LDS.128 R8, [R26+0x10] ;  /* 0x000010001a087984 */ /* 0x002e680000000c00 */
[----:B------:R-:W2:Y:S01]  /*2000*/  LDS.128 R4, [R26+0x20] ;  /* 0x000020001a047984 */ /* 0x000ea20000000c00 */
[----:B0-----:R-:W-:-:S04]  /*2010*/  FMNMX3 R12, R23, R12, R13, !PT ;  /* 0x0000000c170c7276 */ /* 0x001fc8000780000d */
[----:B------:R-:W-:Y:S02]  /*2020*/  FMNMX3 R23, R12, R14, R15, !PT ;  /* 0x0000000e0c177276 */ /* 0x000fe4000780000f */
[----:B------:R-:W0:Y:S02]  /*2030*/  LDS.128 R12, [R26+0x30] ;  /* 0x000030001a0c7984 */ /* 0x000e240000000c00 */
[----:B-1----:R-:W-:-:S04]  /*2040*/  FMNMX3 R8, R23, R8, R9, !PT ;  /* 0x0000000817087276 */ /* 0x002fc80007800009 */
[----:B------:R-:W-:-:S04]  /*2050*/  FMNMX3 R8, R8, R10, R11, !PT ;  /* 0x0000000a08087276 */ /* 0x000fc8000780000b */
[----:B--2---:R-:W-:-:S04]  /*2060*/  FMNMX3 R4, R8, R4, R5, !PT ;  /* 0x0000000408047276 */ /* 0x004fc80007800005 */
[----:B------:R-:W-:-:S04]  /*2070*/  FMNMX3 R4, R4, R6, R7, !PT ;  /* 0x0000000604047276 */ /* 0x000fc80007800007 */
[----:B0-----:R-:W-:-:S04]  /*2080*/  FMNMX3 R4, R4, R12, R13, !PT ;  /* 0x0000000c04047276 */ /* 0x001fc8000780000d */
[----:B------:R-:W-:Y:S01]  /*2090*/  FMNMX3 R23, R4, R14, R15, !PT ;  /* 0x0000000e04177276 */ /* 0x000fe2000780000f */
[----:B------:R-:W-:Y:S06]  /*20a0*/  @P1 BRA `(.L_x_37) ;  /* 0xfffffffc00bc1947 */ /* 0x000fec000383ffff */
.L_x_36:
[----:B------:R-:W-:Y:S05]  /*20b0*/  @!P2 BRA `(.L_x_38) ;  /* 0x0000001000b8a947 */ /* 0x000fea0003800000 */
[----:B------:R-:W-:-:S05]  /*20c0*/  IMAD R4, R18, 0x8, R22 ;  /* 0x0000000812047824 */ /* 0x000fca00078e0216 */
[----:B------:R-:W-:-:S04]  /*20d0*/  LOP3.LUT R4, R4, 0xf, RZ, 0xc0, !PT ;  /* 0x0000000f04047812 */ /* 0x000fc800078ec0ff */
[C---:B------:R-:W-:Y:S01]  /*20e0*/  LOP3.LUT P2, RZ, R4.reuse, 0x7, RZ, 0xc0, !PT ;  /* 0x0000000704ff7812 */ /* 0x040fe2000784c0ff */
[----:B------:R-:W-:-:S05]  /*20f0*/  VIADD R5, R4, 0xffffffff ;  /* 0xffffffff04057836 */ /* 0x000fca0000000000 */
[----:B------:R-:W-:-:S13]  /*2100*/  ISETP.GE.U32.AND P1, PT, R5, 0x7, PT ;  /* 0x000000070500780c */ /* 0x000fda0003f26070 */
[----:B------:R-:W-:Y:S05]  /*2110*/  @!P1 BRA `(.L_x_39) ;  /* 0x00000000002c9947 */ /* 0x000fea0003800000 */
[----:B------:R-:W0:Y:S01]  /*2120*/  S2R R5, SR_CgaCtaId ;  /* 0x0000000000057919 */ /* 0x000e220000008800 */
[----:B------:R-:W-:-:S04]  /*2130*/  MOV R4, 0x400 ;  /* 0x0000040000047802 */ /* 0x000fc80000000f00 */
[----:B0-----:R-:W-:-:S04]  /*2140*/  LEA R4, R5, R4, 0x18 ;  /* 0x0000000405047211 */ /* 0x001fc800078ec0ff */
[C---:B--2---:R-:W-:Y:S01]  /*2150*/  LEA R12, R21.reuse, R4, 0x2 ;  /* 0x00000004150c7211 */ /* 0x044fe200078e10ff */
[----:B------:R-:W-:-:S04]  /*2160*/  VIADD R21, R21, 0x8 ;  /* 0x0000000815157836 */ /* 0x000fc80000000000 */
[----:B------:R-:W0:Y:S04]  /*2170*/  LDS.128 R4, [R12] ;  /* 0x000000000c047984 */ /* 0x000e280000000c00 */
[----:B-1-34-:R-:W1:Y:S01]  /*2180*/  LDS.128 R8, [R12+0x10] ;  /* 0x000010000c087984 */ /* 0x01ae620000000c00 */
[----:B0-----:R-:W-:-:S04]  /*2190*/  FMNMX3 R4, R23, R4, R5, !PT ;  /* 0x0000000417047276 */ /* 0x001fc80007800005 */
[----:B------:R-:W-:-:S04]  /*21a0*/  FMNMX3 R4, R4, R6, R7, !PT ;  /* 0x0000000604047276 */ /* 0x000fc80007800007 */
[----:B-1----:R-:W-:-:S04]  /*21b0*/  FMNMX3 R4, R4, R8, R9, !PT ;  /* 0x0000000804047276 */ /* 0x002fc80007800009 */
[----:B------:R-:W-:-:S07]  /*21c0*/  FMNMX3 R23, R4, R10, R11, !PT ;  /* 0x0000000a04177276 */ /* 0x000fce000780000b */
.L_x_39:
[----:B------:R-:W-:Y:S05]  /*21d0*/  @!P2 BRA `(.L_x_38) ;  /* 0x000000100070a947 */ /* 0x000fea0003800000 */
[C---:B------:R-:W-:Y:S02]  /*21e0*/  LOP3.LUT R4, R22.reuse, 0x7, RZ, 0xc0, !PT ;  /* 0x0000000716047812 */ /* 0x040fe400078ec0ff */
[----:B------:R-:W-:-:S03]  /*21f0*/  LOP3.LUT R22, R22, 0x3, RZ, 0xc0, !PT ;  /* 0x0000000316167812 */ /* 0x000fc600078ec0ff */
[----:B------:R-:W-:Y:S01]  /*2200*/  VIADD R4, R4, 0xffffffff ;  /* 0xffffffff04047836 */ /* 0x000fe20000000000 */
[----:B------:R-:W-:-:S04]  /*2210*/  ISETP.NE.AND P2, PT, R22, RZ, PT ;  /* 0x000000ff1600720c */ /* 0x000fc80003f45270 */
[----:B------:R-:W-:-:S13]  /*2220*/  ISETP.GE.U32.AND P1, PT, R4, 0x3, PT ;  /* 0x000000030400780c */ /* 0x000fda0003f26070 */
[----:B------:R-:W-:Y:S05]  /*2230*/  @!P1 BRA `(.L_x_40) ;  /* 0x0000000000209947 */ /* 0x000fea0003800000 */
[----:B------:R-:W0:Y:S01]  /*2240*/  S2R R5, SR_CgaCtaId ;  /* 0x0000000000057919 */ /* 0x000e220000008800 */
[----:B------:R-:W-:-:S04]  /*2250*/  MOV R4, 0x400 ;  /* 0x0000040000047802 */ /* 0x000fc80000000f00 */
[----:B0-----:R-:W-:-:S04]  /*2260*/  LEA R4, R5, R4, 0x18 ;  /* 0x0000000405047211 */ /* 0x001fc800078ec0ff */
[C---:B------:R-:W-:Y:S01]  /*2270*/  LEA R4, R21.reuse, R4, 0x2 ;  /* 0x0000000415047211 */ /* 0x040fe200078e10ff */
[----:B------:R-:W-:-:S05]  /*2280*/  VIADD R21, R21, 0x4 ;  /* 0x0000000415157836 */ /* 0x000fca0000000000 */
[----:B------:R-:W0:Y:S02]  /*2290*/  LDS.128 R4, [R4] ;  /* 0x0000000004047984 */ /* 0x000e240000000c00 */
[----:B0-----:R-:W-:-:S04]  /*22a0*/  FMNMX3 R5, R23, R4, R5, !PT ;  /* 0x0000000417057276 */ /* 0x001fc80007800005 */
[----:B------:R-:W-:-:S07]  /*22b0*/  FMNMX3 R23, R5, R6, R7, !PT ;  /* 0x0000000605177276 */ /* 0x000fce0007800007 */
.L_x_40:
[----:B------:R-:W-:Y:S05]  /*22c0*/  @!P2 BRA `(.L_x_38) ;  /* 0x000000100034a947 */ /* 0x000fea0003800000 */
[----:B------:R-:W0:Y:S01]  /*22d0*/  S2R R5, SR_CgaCtaId ;  /* 0x0000000000057919 */ /* 0x000e220000008800 */
[----:B------:R-:W-:Y:S02]  /*22e0*/  MOV R4, 0x400 ;  /* 0x0000040000047802 */ /* 0x000fe40000000f00 */
[----:B------:R-:W-:Y:S02]  /*22f0*/  ISETP.NE.AND P1, PT, R22, 0x1, PT ;  /* 0x000000011600780c */ /* 0x000fe40003f25270 */
[----:B0-----:R-:W-:-:S05]  /*2300*/  LEA R4, R5, R4, 0x18 ;  /* 0x0000000405047211 */ /* 0x001fca00078ec0ff */
[----:B------:R-:W-:-:S06]  /*2310*/  IMAD R4, R21, 0x4, R4 ;  /* 0x0000000415047824 */ /* 0x000fcc00078e0204 */
[----:B------:R-:W0:Y:S02]  /*2320*/  LDS.128 R4, [R4] ;  /* 0x0000000004047984 */ /* 0x000e240000000c00 */
[----:B0-----:R-:W-:Y:S01]  /*2330*/  FMNMX R23, R23, R4, !PT ;  /* 0x0000000417177209 */ /* 0x001fe20007800000 */
[----:B------:R-:W-:Y:S06]  /*2340*/  @!P1 BRA `(.L_x_38) ;  /* 0x0000001000149947 */ /* 0x000fec0003800000 */
[----:B------:R-:W-:Y:S02]  /*2350*/  ISETP.NE.AND P1, PT, R22, 0x2, PT ;  /* 0x000000021600780c */ /* 0x000fe40003f25270 */
[----:B------:R-:W-:-:S11]  /*2360*/  FMNMX R23, R23, R5, !PT ;  /* 0x0000000517177209 */ /* 0x000fd60007800000 */
[----:B------:R-:W-:Y:S05]  /*2370*/  @!P1 BRA `(.L_x_38) ;  /* 0x0000001000089947 */ /* 0x000fea0003800000 */
[----:B------:R-:W-:Y:S01]  /*2380*/  FMNMX R23, R23, R6, !PT ;  /* 0x0000000617177209 */ /* 0x000fe20007800000 */
[----:B------:R-:W-:Y:S06]  /*2390*/  BRA `(.L_x_38) ;  /* 0x0000001000007947 */ /* 0x000fec0003800000 */
.L_x_5:
[----:B------:R-:W-:Y:S01]  /*23a0*/  IADD3 R11, PT, PT, R20, R21, RZ ;  /* 0x00000015140b7210 */ /* 0x000fe20007ffe0ff */
[----:B------:R-:W-:Y:S03]  /*23b0*/  BSSY.RECONVERGENT B0, `(.L_x_41) ;  /* 0x00000fd000007945 */ /* 0x000fe60003800200 */
[----:B------:R-:W-:-:S13]  /*23c0*/  ISETP.GE.AND P1, PT, R11, R22, PT ;  /* 0x000000160b00720c */ /* 0x000fda0003f26270 */
[----:B------:R-:W-:Y:S05]  /*23d0*/  @P1 BRA `(.L_x_42) ;  /* 0x0000000c00e81947 */ /* 0x000fea0003800000 */
[----:B------:R-:W-:-:S13]  /*23e0*/  ISETP.GT.AND P1, PT, R4, RZ, PT ;  /* 0x000000ff0400720c */ /* 0x000fda0003f24270 */
[----:B------:R-:W-:Y:S05]  /*23f0*/  @P1 BRA `(.L_x_43) ;  /* 0x0000000000301947 */ /* 0x000fea0003800000 */
[----:B------:R-:W1:Y:S01]  /*2400*/  S2R R5, SR_CgaCtaId ;  /* 0x0000000000057919 */ /* 0x000e620000008800 */
[----:B------:R-:W2:Y:S01]  /*2410*/  LDCU UR4, c[0x0][0x3b4] ;  /* 0x00007680ff0477ac */ /* 0x000ea20008000800 */
[----:B------:R-:W-:-:S04]  /*2420*/  MOV R4, 0x400 ;  /* 0x0000040000047802 */ /* 0x000fc80000000f00 */
[----:B-1----:R-:W-:Y:S01]  /*2430*/  LEA R6, R5, R4, 0x18 ;  /* 0x0000000405067211 */ /* 0x002fe200078ec0ff */
[----:B--2---:R-:W-:-:S07]  /*2440*/  FMUL R5, RZ, UR4 ;  /* 0x00000004ff057c20 */ /* 0x004fce0008400000 */
.L_x_44:
[----:B------:R-:W-:Y:S01]  /*2450*/  IMAD R4, R11, 0x4, R6 ;  /* 0x000000040b047824 */ /* 0x000fe200078e0206 */
[----:B------:R-:W-:Y:S01]  /*2460*/  FMNMX R23, R5, R23, !PT ;  /* 0x0000001705177209 */ /* 0x000fe20007800000 */
[----:B0-----:R-:W-:-:S03]  /*2470*/  VIADD R11, R11, UR17 ;  /* 0x000000110b0b7c36 */ /* 0x001fc60008000000 */
[----:B------:R1:W-:Y:S02]  /*2480*/  STS [R4], R5 ;  /* 0x0000000504007388 */ /* 0x0003e40000000800 */
[----:B------:R-:W-:-:S13]  /*2490*/  ISETP.GE.AND P1, PT, R11, R22, PT ;  /* 0x000000160b00720c */ /* 0x000fda0003f26270 */
[----:B-1----:R-:W-:Y:S05]  /*24a0*/  @!P1 BRA `(.L_x_44) ;  /* 0xfffffffc00e89947 */ /* 0x002fea000383ffff */
[----:B------:R-:W-:Y:S05]  /*24b0*/  BRA `(.L_x_42) ;  /* 0x0000000c00b07947 */ /* 0x000fea0003800000 */
.L_x_43:
[----:B------:R-:W1:Y:S01]  /*24c0*/  LDCU UR4, c[0x0][0x3b0] ;  /* 0x00007600ff0477ac */ /* 0x000e620008000800 */
[----:B------:R-:W-:Y:S01]  /*24d0*/  CS2R R12, SRZ ;  /* 0x00000000000c7805 */ /* 0x000fe2000001ff00 */
[----:B------:R-:W-:Y:S01]  /*24e0*/  UISETP.GE.U32.AND UP0, UPT, UR13, 0xf, UPT ;  /* 0x0000000f0d00788c */ /* 0x000fe2000bf06070 */
[----:B-1----:R-:W-:-:S05]  /*24f0*/  MOV R10, UR4 ;  /* 0x00000004000a7c02 */ /* 0x002fca0008000f00 */
[----:B------:R-:W-:-:S03]  /*2500*/  IMAD R10, R11, R10, UR6 ;  /* 0x000000060b0a7e24 */ /* 0x000fc6000f8e020a */
[----:B------:R-:W-:Y:S05]  /*2510*/  BRA.U !UP0, `(.L_x_45) ;  /* 0x0000000508707547 */ /* 0x000fea000b800000 */
[----:B------:R-:W-:Y:S02]  /*2520*/  IMAD.MOV.U32 R12, RZ, RZ, RZ ;  /* 0x000000ffff0c7224 */ /* 0x000fe400078e00ff */
[----:B------:R-:W-:-:S07]  /*2530*/  IMAD.MOV.U32 R9, RZ, RZ, RZ ;  /* 0x000000ffff097224 */ /* 0x000fce00078e00ff */
.L_x_46:
[----:B------:R-:W1:Y:S01]  /*2540*/  LDC.64 R4, c[0x0][0x388] ;  /* 0x0000e200ff047b82 */ /* 0x000e620000000a00 */
[----:B------:R-:W-:Y:S01]  /*2550*/  IADD3 R13, PT, PT, R9, UR5, RZ ;  /* 0x00000005090d7c10 */ /* 0x000fe2000fffe0ff */
[----:B------:R-:W-:-:S06]  /*2560*/  IMAD.IADD R15, R10, 0x1, R9 ;  /* 0x000000010a0f7824 */ /* 0x000fcc00078e0209 */
[----:B------:R-:W2:Y:S01]  /*2570*/  LDC.64 R6, c[0x0][0x380] ;  /* 0x0000e000ff067b82 */ /* 0x000ea20000000a00 */
[----:B-1----:R-:W-:-:S05]  /*2580*/  IMAD.WIDE R4, R15, 0x2, R4 ;  /* 0x000000020f047825 */ /* 0x002fca00078e0204 */
[----:B------:R-:W3:Y:S01]  /*2590*/  LDG.E.U16.CONSTANT R24, desc[UR10][R4.64] ;  /* 0x0000000a04187981 */ /* 0x000ee2000c1e9500 */
[----:B--2---:R-:W-:-:S03]  /*25a0*/  IMAD.WIDE.U32 R6, R13, 0x2, R6 ;  /* 0x000000020d067825 */ /* 0x004fc600078e0006 */
[----:B------:R-:W2:Y:S04]  /*25b0*/  LDG.E.U16.CONSTANT R15, desc[UR10][R4.64+0x2] ;  /* 0x0000020a040f7981 */ /* 0x000ea8000c1e9500 */
[----:B------:R-:W4:Y:S04]  /*25c0*/  LDG.E.U16.CONSTANT R14, desc[UR10][R6.64] ;  /* 0x0000000a060e7981 */ /* 0x000f28000c1e9500 */
[----:B------:R-:W5:Y:S04]  /*25d0*/  LDG.E.U16.CONSTANT R25, desc[UR10][R6.64+0x2] ;  /* 0x0000020a06197981 */ /* 0x000f68000c1e9500 */
[----:B------:R-:W2:Y:S04]  /*25e0*/  LDG.E.U16.CONSTANT R13, desc[UR10][R6.64+0x4] ;  /* 0x0000040a060d7981 */ /* 0x000ea8000c1e9500 */
[----:B------:R-:W2:Y:S04]  /*25f0*/  LDG.E.U16.CONSTANT R8, desc[UR10][R4.64+0x4] ;  /* 0x0000040a04087981 */ /* 0x000ea8000c1e9500 */
[----:B------:R-:W2:Y:S01]  /*2600*/  LDG.E.U16.CONSTANT R28, desc[UR10][R4.64+0x1e] ;  /* 0x00001e0a041c7981 */ /* 0x000ea2000c1e9500 */
[----:B---3--:R-:W-:Y:S01]  /*2610*/  SHF.L.U32 R24, R24, 0x10, RZ ;  /* 0x0000001018187819 */ /* 0x008fe200000006ff */
[----:B----4-:R-:W-:-:S02]  /*2620*/  IMAD.U32 R21, R14, 0x10000, RZ ;  /* 0x000100000e157824 */ /* 0x010fc400078e00ff */
[----:B------:R-:W3:Y:S02]  /*2630*/  LDG.E.U16.CONSTANT R14, desc[UR10][R4.64+0x6] ;  /* 0x0000060a040e7981 */ /* 0x000ee4000c1e9500 */
[----:B------:R-:W-:Y:S02]  /*2640*/  FFMA R24, R21, R24, R12 ;  /* 0x0000001815187223 */ /* 0x000fe4000000000c */
[----:B------:R-:W4:Y:S01]  /*2650*/  LDG.E.U16.CONSTANT R12, desc[UR10][R6.64+0x6] ;  /* 0x0000060a060c7981 */ /* 0x000f22000c1e9500 */
[----:B-----5:R-:W-:Y:S02]  /*2660*/  IMAD.U32 R25, R25, 0x10000, RZ ;  /* 0x0001000019197824 */ /* 0x020fe400078e00ff */
[----:B--2---:R-:W-:Y:S01]  /*2670*/  IMAD.U32 R26, R15, 0x10000, RZ ;  /* 0x000100000f1a7824 */ /* 0x004fe200078e00ff */
[----:B------:R-:W2:Y:S04]  /*2680*/  LDG.E.U16.CONSTANT R21, desc[UR10][R4.64+0x8] ;  /* 0x0000080a04157981 */ /* 0x000ea8000c1e9500 */
[----:B------:R-:W5:Y:S01]  /*2690*/  LDG.E.U16.CONSTANT R15, desc[UR10][R6.64+0x8] ;  /* 0x0000080a060f7981 */ /* 0x000f62000c1e9500 */
[----:B------:R-:W-:Y:S01]  /*26a0*/  FFMA R25, R25, R26, R24 ;  /* 0x0000001a19197223 */ /* 0x000fe20000000018 */
[----:B------:R-:W-:Y:S01]  /*26b0*/  SHF.L.U32 R26, R13, 0x10, RZ ;  /* 0x000000100d1a7819 */ /* 0x000fe200000006ff */
[----:B------:R-:W-:Y:S01]  /*26c0*/  IMAD.U32 R8, R8, 0x10000, RZ ;  /* 0x0001000008087824 */ /* 0x000fe200078e00ff */
[----:B------:R-:W5:Y:S04]  /*26d0*/  LDG.E.U16.CONSTANT R13, desc[UR10][R6.64+0xa] ;  /* 0x00000a0a060d7981 */ /* 0x000f68000c1e9500 */
[----:B------:R-:W5:Y:S01]  /*26e0*/  LDG.E.U16.CONSTANT R24, desc[UR10][R4.64+0xa] ;  /* 0x00000a0a04187981 */ /* 0x000f62000c1e9500 */
[----:B------:R-:W-:-:S03]  /*26f0*/  FFMA R26, R26, R8, R25 ;  /* 0x000000081a1a7223 */ /* 0x000fc60000000019 */
[----:B------:R-:W5:Y:S04]  /*2700*/  LDG.E.U16.CONSTANT R25, desc[UR10][R4.64+0xc] ;  /* 0x00000c0a04197981 */ /* 0x000f68000c1e9500 */
[----:B------:R-:W5:Y:S01]  /*2710*/  LDG.E.U16.CONSTANT R8, desc[UR10][R6.64+0xc] ;  /* 0x00000c0a06087981 */ /* 0x000f62000c1e9500 */
[----:B---3--:R-:W-:Y:S01]  /*2720*/  SHF.L.U32 R14, R14, 0x10, RZ ;  /* 0x000000100e0e7819 */ /* 0x008fe200000006ff */
[----:B----4-:R-:W-:Y:S02]  /*2730*/  IMAD.U32 R27, R12, 0x10000, RZ ;  /* 0x000100000c1b7824 */ /* 0x010fe400078e00ff */
[----:B------:R-:W3:Y:S02]  /*2740*/  LDG.E.U16.CONSTANT R12, desc[UR10][R6.64+0xe] ;  /* 0x00000e0a060c7981 */ /* 0x000ee4000c1e9500 */
[----:B------:R-:W-:Y:S01]  /*2750*/  FFMA R14, R27, R14, R26 ;  /* 0x0000000e1b0e7223 */ /* 0x000fe2000000001a */
[----:B--2---:R-:W-:-:S02]  /*2760*/  IMAD.U32 R21, R21, 0x10000, RZ ;  /* 0x0001000015157824 */ /* 0x004fc400078e00ff */
[----:B-----5:R-:W-:-:S04]  /*2770*/  IMAD.U32 R15, R15, 0x10000, RZ ;  /* 0x000100000f0f7824 */ /* 0x020fc800078e00ff */
[----:B------:R-:W-:Y:S01]  /*2780*/  FFMA R14, R15, R21, R14 ;  /* 0x000000150f0e7223 */ /* 0x000fe2000000000e */
[----:B------:R-:W-:Y:S02]  /*2790*/  SHF.L.U32 R15, R13, 0x10, RZ ;  /* 0x000000100d0f7819 */ /* 0x000fe400000006ff */
[----:B------:R-:W2:Y:S01]  /*27a0*/  LDG.E.U16.CONSTANT R13, desc[UR10][R4.64+0xe] ;  /* 0x00000e0a040d7981 */ /* 0x000ea2000c1e9500 */
[----:B------:R-:W-:-:S04]  /*27b0*/  IMAD.U32 R24, R24, 0x10000, RZ ;  /* 0x0001000018187824 */ /* 0x000fc800078e00ff */
[----:B------:R-:W-:Y:S01]  /*27c0*/  FFMA R24, R15, R24, R14 ;  /* 0x000000180f187223 */ /* 0x000fe2000000000e */
[----:B------:R-:W-:Y:S01]  /*27d0*/  SHF.L.U32 R25, R25, 0x10, RZ ;  /* 0x0000001019197819 */ /* 0x000fe200000006ff */
[----:B------:R-:W4:Y:S01]  /*27e0*/  LDG.E.U16.CONSTANT R14, desc[UR10][R6.64+0x10] ;  /* 0x0000100a060e7981 */ /* 0x000f22000c1e9500 */
[----:B------:R-:W-:-:S03]  /*27f0*/  IMAD.U32 R21, R8, 0x10000, RZ ;  /* 0x0001000008157824 */ /* 0x000fc600078e00ff */
[----:B------:R-:W5:Y:S01]  /*2800*/  LDG.E.U16.CONSTANT R15, desc[UR10][R4.64+0x10] ;  /* 0x0000100a040f7981 */ /* 0x000f62000c1e9500 */
[----:B------:R-:W-:-:S03]  /*2810*/  FFMA R26, R21, R25, R24 ;  /* 0x00000019151a7223 */ /* 0x000fc60000000018 */
[----:B------:R-:W5:Y:S04]  /*2820*/  LDG.E.U16.CONSTANT R8, desc[UR10][R6.64+0x12] ;  /* 0x0000120a06087981 */ /* 0x000f68000c1e9500 */
[----:B------:R-:W5:Y:S04]  /*2830*/  LDG.E.U16.CONSTANT R25, desc[UR10][R4.64+0x12] ;  /* 0x0000120a04197981 */ /* 0x000f68000c1e9500 */
[----:B------:R-:W5:Y:S04]  /*2840*/  LDG.E.U16.CONSTANT R24, desc[UR10][R4.64+0x14] ;  /* 0x0000140a04187981 */ /* 0x000f68000c1e9500 */
[----:B------:R-:W5:Y:S01]  /*2850*/  LDG.E.U16.CONSTANT R21, desc[UR10][R6.64+0x14] ;  /* 0x0000140a06157981 */ /* 0x000f62000c1e9500 */
[----:B---3--:R-:W-:-:S03]  /*2860*/  IMAD.U32 R27, R12, 0x10000, RZ ;  /* 0x000100000c1b7824 */ /* 0x008fc600078e00ff */
[----:B------:R-:W3:Y:S01]  /*2870*/  LDG.E.U16.CONSTANT R12, desc[UR10][R6.64+0x16] ;  /* 0x0000160a060c7981 */ /* 0x000ee2000c1e9500 */
[----:B--2---:R-:W-:-:S04]  /*2880*/  IMAD.U32 R13, R13, 0x10000, RZ ;  /* 0x000100000d0d7824 */ /* 0x004fc800078e00ff */
[----:B------:R-:W-:Y:S02]  /*2890*/  FFMA R13, R27, R13, R26 ;  /* 0x0000000d1b0d7223 */ /* 0x000fe4000000001a */
[----:B------:R-:W2:Y:S01]  /*28a0*/  LDG.E.U16.CONSTANT R27, desc[UR10][R6.64+0x1e] ;  /* 0x00001e0a061b7981 */ /* 0x000ea2000c1e9500 */
[----:B----4-:R-:W-:Y:S01]  /*28b0*/  SHF.L.U32 R14, R14, 0x10, RZ ;  /* 0x000000100e0e7819 */ /* 0x010fe200000006ff */
[----:B-----5:R-:W-:-:S04]  /*28c0*/  IMAD.U32 R15, R15, 0x10000, RZ ;  /* 0x000100000f0f7824 */ /* 0x020fc800078e00ff */
[----:B------:R-:W-:Y:S01]  /*28d0*/  FFMA R13, R14, R15, R13 ;  /* 0x0000000f0e0d7223 */ /* 0x000fe2000000000d */
[----:B------:R-:W-:Y:S01]  /*28e0*/  IMAD.U32 R14, R8, 0x10000, RZ ;  /* 0x00010000080e7824 */ /* 0x000fe200078e00ff */
[----:B------:R-:W4:Y:S01]  /*28f0*/  LDG.E.U16.CONSTANT R15, desc[UR10][R6.64+0x1c] ;  /* 0x00001c0a060f7981 */ /* 0x000f22000c1e9500 */
[----:B------:R-:W-:-:S03]  /*2900*/  SHF.L.U32 R25, R25, 0x10, RZ ;  /* 0x0000001019197819 */ /* 0x000fc600000006ff */
[----:B------:R-:W5:Y:S01]  /*2910*/  LDG.E.U16.CONSTANT R8, desc[UR10][R4.64+0x16] ;  /* 0x0000160a04087981 */ /* 0x000f62000c1e9500 */
[----:B------:R-:W-:Y:S02]  /*2920*/  IMAD.U32 R24, R24, 0x10000, RZ ;  /* 0x0001000018187824 */ /* 0x000fe400078e00ff */
[----:B------:R-:W-:Y:S02]  /*2930*/  FFMA R25, R14, R25, R13 ;  /* 0x000000190e197223 */ /* 0x000fe4000000000d */
[----:B------:R-:W4:Y:S01]  /*2940*/  LDG.E.U16.CONSTANT R14, desc[UR10][R4.64+0x18] ;  /* 0x0000180a040e7981 */ /* 0x000f22000c1e9500 */
[----:B------:R-:W-:-:S03]  /*2950*/  IMAD.U32 R26, R21, 0x10000, RZ ;  /* 0x00010000151a7824 */ /* 0x000fc600078e00ff */
[----:B------:R-:W4:Y:S01]  /*2960*/  LDG.E.U16.CONSTANT R13, desc[UR10][R6.64+0x18] ;  /* 0x0000180a060d7981 */ /* 0x000f22000c1e9500 */
[----:B------:R-:W-:-:S03]  /*2970*/  FFMA R26, R26, R24, R25 ;  /* 0x000000181a1a7223 */ /* 0x000fc60000000019 */
[----:B------:R-:W4:Y:S04]  /*2980*/  LDG.E.U16.CONSTANT R25, desc[UR10][R6.64+0x1a] ;  /* 0x00001a0a06197981 */ /* 0x000f28000c1e9500 */
[----:B------:R-:W4:Y:S04]  /*2990*/  LDG.E.U16.CONSTANT R24, desc[UR10][R4.64+0x1a] ;  /* 0x00001a0a04187981 */ /* 0x000f28000c1e9500 */
[----:B------:R-:W4:Y:S01]  /*29a0*/  LDG.E.U16.CONSTANT R21, desc[UR10][R4.64+0x1c] ;  /* 0x00001c0a04157981 */ /* 0x000f22000c1e9500 */
[----:B------:R-:W-:-:S04]  /*29b0*/  IADD3 R9, PT, PT, R9, 0x10, RZ ;  /* 0x0000001009097810 */ /* 0x000fc80007ffe0ff */
[----:B------:R-:W-:Y:S01]  /*29c0*/  ISETP.NE.AND P1, PT, R9, UR15, PT ;  /* 0x0000000f09007c0c */ /* 0x000fe2000bf25270 */
[----:B------:R-:W-:Y:S01]  /*29d0*/  IMAD.U32 R28, R28, 0x10000, RZ ;  /* 0x000100001c1c7824 */ /* 0x000fe200078e00ff */
[----:B---3--:R-:W-:Y:S02]  /*29e0*/  SHF.L.U32 R29, R12, 0x10, RZ ;  /* 0x000000100c1d7819 */ /* 0x008fe400000006ff */
[----:B--2---:R-:W-:Y:S01]  /*29f0*/  SHF.L.U32 R27, R27, 0x10, RZ ;  /* 0x000000101b1b7819 */ /* 0x004fe200000006ff */
[----:B-----5:R-:W-:-:S04]  /*2a00*/  IMAD.U32 R8, R8, 0x10000, RZ ;  /* 0x0001000008087824 */ /* 0x020fc800078e00ff */
[----:B------:R-:W-:Y:S01]  /*2a10*/  FFMA R8, R29, R8, R26 ;  /* 0x000000081d087223 */ /* 0x000fe2000000001a */
[----:B----4-:R-:W-:Y:S01]  /*2a20*/  SHF.L.U32 R14, R14, 0x10, RZ ;  /* 0x000000100e0e7819 */ /* 0x010fe200000006ff */
[----:B------:R-:W-:Y:S02]  /*2a30*/  IMAD.U32 R13, R13, 0x10000, RZ ;  /* 0x000100000d0d7824 */ /* 0x000fe400078e00ff */
[----:B------:R-:W-:Y:S02]  /*2a40*/  IMAD.U32 R25, R25, 0x10000, RZ ;  /* 0x0001000019197824 */ /* 0x000fe400078e00ff */
[----:B------:R-:W-:Y:S01]  /*2a50*/  FFMA R8, R13, R14, R8 ;  /* 0x0000000e0d087223 */ /* 0x000fe20000000008 */
[----:B------:R-:W-:Y:S02]  /*2a60*/  IMAD.U32 R24, R24, 0x10000, RZ ;  /* 0x0001000018187824 */ /* 0x000fe400078e00ff */
[----:B------:R-:W-:Y:S02]  /*2a70*/  IMAD.U32 R15, R15, 0x10000, RZ ;  /* 0x000100000f0f7824 */ /* 0x000fe400078e00ff */
[----:B------:R-:W-:-:S02]  /*2a80*/  IMAD.U32 R21, R21, 0x10000, RZ ;  /* 0x0001000015157824 */ /* 0x000fc400078e00ff */
[----:B------:R-:W-:-:S04]  /*2a90*/  FFMA R8, R25, R24, R8 ;  /* 0x0000001819087223 */ /* 0x000fc80000000008 */
[----:B------:R-:W-:-:S04]  /*2aa0*/  FFMA R8, R15, R21, R8 ;  /* 0x000000150f087223 */ /* 0x000fc80000000008 */
[----:B------:R-:W-:Y:S01]  /*2ab0*/  FFMA R12, R27, R28, R8 ;  /* 0x0000001c1b0c7223 */ /* 0x000fe20000000008 */
[----:B------:R-:W-:Y:S06]  /*2ac0*/  @P1 BRA `(.L_x_46) ;  /* 0xfffffff8009c1947 */ /* 0x000fec000383ffff */
[----:B------:R-:W-:-:S07]  /*2ad0*/  IMAD.U32 R13, RZ, RZ, UR15 ;  /* 0x0000000fff0d7e24 */ /* 0x000fce000f8e00ff */
.L_x_45:
[----:B------:R-:W-:-:S09]  /*2ae0*/  UISETP.NE.AND UP0, UPT, UR12, URZ, UPT ;  /* 0x000000ff0c00728c */ /* 0x000fd2000bf05270 */
[----:B------:R-:W-:Y:S05]  /*2af0*/  BRA.U !UP0, `(.L_x_47) ;  /* 0x0000000508f47547 */ /* 0x000fea000b800000 */
[----:B------:R-:W-:Y:S02]  /*2b00*/  UIADD3 UR4, UPT, UPT, UR12, -0x1, URZ ;  /* 0xffffffff0c047890 */ /* 0x000fe4000fffe0ff */
[----:B------:R-:W-:Y:S02]  /*2b10*/  UISETP.NE.AND UP1, UPT, UR14, URZ, UPT ;  /* 0x000000ff0e00728c */ /* 0x000fe4000bf25270 */
[----:B------:R-:W-:-:S09]  /*2b20*/  UISETP.GE.U32.AND UP0, UPT, UR4, 0x7, UPT ;  /* 0x000000070400788c */ /* 0x000fd2000bf06070 */
[----:B------:R-:W-:Y:S05]  /*2b30*/  BRA.U !UP0, `(.L_x_48) ;  /* 0x0000000108d07547 */ /* 0x000fea000b800000 */
[----:B------:R-:W1:Y:S01]  /*2b40*/  LDC.64 R8, c[0x0][0x380] ;  /* 0x0000e000ff087b82 */ /* 0x000e620000000a00 */
[C---:B------:R-:W-:Y:S01]  /*2b50*/  IADD3 R15, PT, PT, R13.reuse, UR5, RZ ;  /* 0x000000050d0f7c10 */ /* 0x040fe2000fffe0ff */
[----:B------:R-:W-:Y:S01]  /*2b60*/  IMAD.IADD R21, R10, 0x1, R13 ;  /* 0x000000010a157824 */ /* 0x000fe200078e020d */
[----:B------:R-:W-:-:S05]  /*2b70*/  IADD3 R14, P1, PT, R13, UR5, RZ ;  /* 0x000000050d0e7c10 */ /* 0x000fca000ff3e0ff */
[----:B------:R-:W2:Y:S08]  /*2b80*/  LDC.64 R6, c[0x0][0x388] ;  /* 0x0000e200ff067b82 */ /* 0x000eb00000000a00 */
[----:B------:R-:W3:Y:S01]  /*2b90*/  LDC.64 R4, c[0x0][0x380] ;  /* 0x0000e000ff047b82 */ /* 0x000ee20000000a00 */
[----:B-1----:R-:W-:-:S04]  /*2ba0*/  IMAD.WIDE.U32 R8, R15, 0x2, R8 ;  /* 0x000000020f087825 */ /* 0x002fc800078e0008 */
[----:B------:R-:W-:Y:S02]  /*2bb0*/  IMAD.X R15, RZ, RZ, RZ, P1 ;  /* 0x000000ffff0f7224 */ /* 0x000fe400008e06ff */
[----:B------:R-:W4:Y:S01]  /*2bc0*/  LDG.E.U16.CONSTANT R8, desc[UR10][R8.64] ;  /* 0x0000000a08087981 */ /* 0x000f22000c1e9500 */
[----:B--2---:R-:W-:-:S05]  /*2bd0*/  IMAD.WIDE R6, R21, 0x2, R6 ;  /* 0x0000000215067825 */ /* 0x004fca00078e0206 */
[----:B------:R-:W2:Y:S01]  /*2be0*/  LDG.E.U16.CONSTANT R24, desc[UR10][R6.64] ;  /* 0x0000000a06187981 */ /* 0x000ea2000c1e9500 */
[----:B---3--:R-:W-:-:S03]  /*2bf0*/  LEA R4, P1, R14, R4, 0x1 ;  /* 0x000000040e047211 */ /* 0x008fc600078208ff */
[----:B------:R-:W3:Y:S01]  /*2c00*/  LDG.E.U16.CONSTANT R26, desc[UR10][R6.64+0x2] ;  /* 0x0000020a061a7981 */ /* 0x000ee2000c1e9500 */
[----:B------:R-:W-:-:S03]  /*2c10*/  LEA.HI.X R5, R14, R5, R15, 0x1, P1 ;  /* 0x000000050e057211 */ /* 0x000fc600008f0c0f */
[----:B------:R-:W5:Y:S04]  /*2c20*/  LDG.E.U16.CONSTANT R15, desc[UR10][R6.64+0x4] ;  /* 0x0000040a060f7981 */ /* 0x000f68000c1e9500 */
[----:B------:R-:W5:Y:S04]  /*2c30*/  LDG.E.U16.CONSTANT R25, desc[UR10][R4.64+0x2] ;  /* 0x0000020a04197981 */ /* 0x000f68000c1e9500 */
[----:B------:R-:W5:Y:S04]  /*2c40*/  LDG.E.U16.CONSTANT R14, desc[UR10][R4.64+0x4] ;  /* 0x0000040a040e7981 */ /* 0x000f68000c1e9500 */
[----:B------:R-:W5:Y:S04]  /*2c50*/  LDG.E.U16.CONSTANT R9, desc[UR10][R4.64+0x6] ;  /* 0x0000060a04097981 */ /* 0x000f68000c1e9500 */
[----:B------:R-:W5:Y:S04]  /*2c60*/  LDG.E.U16.CONSTANT R27, desc[UR10][R4.64+0xc] ;  /* 0x00000c0a041b7981 */ /* 0x000f68000c1e9500 */
[----:B------:R-:W5:Y:S01]  /*2c70*/  LDG.E.U16.CONSTANT R28, desc[UR10][R4.64+0xe] ;  /* 0x00000e0a041c7981 */ /* 0x000f62000c1e9500 */
[----:B----4-:R-:W-:-:S03]  /*2c80*/  SHF.L.U32 R21, R8, 0x10, RZ ;  /* 0x0000001008157819 */ /* 0x010fc600000006ff */
[----:B------:R-:W4:Y:S01]  /*2c90*/  LDG.E.U16.CONSTANT R8, desc[UR10][R6.64+0x6] ;  /* 0x0000060a06087981 */ /* 0x000f22000c1e9500 */
[----:B--2---:R-:W-:-:S04]  /*2ca0*/  IMAD.U32 R24, R24, 0x10000, RZ ;  /* 0x0001000018187824 */ /* 0x004fc800078e00ff */
[----:B------:R-:W-:Y:S01]  /*2cb0*/  FFMA R21, R21, R24, R12 ;  /* 0x0000001815157223 */ /* 0x000fe2000000000c */
[----:B---3--:R-:W-:Y:S01]  /*2cc0*/  IMAD.U32 R26, R26, 0x10000, RZ ;  /* 0x000100001a1a7824 */ /* 0x008fe200078e00ff */
[----:B-----5:R-:W-:Y:S01]  /*2cd0*/  SHF.L.U32 R12, R25, 0x10, RZ ;  /* 0x00000010190c7819 */ /* 0x020fe200000006ff */
[----:B------:R-:W-:Y:S02]  /*2ce0*/  IMAD.U32 R15, R15, 0x10000, RZ ;  /* 0x000100000f0f7824 */ /* 0x000fe400078e00ff */
[----:B------:R-:W-:Y:S02]  /*2cf0*/  IMAD.U32 R24, R14, 0x10000, RZ ;  /* 0x000100000e187824 */ /* 0x000fe400078e00ff */
[----:B------:R-:W-:Y:S01]  /*2d00*/  FFMA R21, R12, R26, R21 ;  /* 0x0000001a0c157223 */ /* 0x000fe20000000015 */
[----:B------:R-:W2:Y:S04]  /*2d10*/  LDG.E.U16.CONSTANT R14, desc[UR10][R4.64+0x8] ;  /* 0x0000080a040e7981 */ /* 0x000ea8000c1e9500 */
[----:B------:R-:W3:Y:S01]  /*2d20*/  LDG.E.U16.CONSTANT R12, desc[UR10][R6.64+0x8] ;  /* 0x0000080a060c7981 */ /* 0x000ee2000c1e9500 */
[----:B------:R-:W-:-:S03]  /*2d30*/  FFMA R25, R24, R15, R21 ;  /* 0x0000000f18197223 */ /* 0x000fc60000000015 */
[----:B------:R-:W5:Y:S04]  /*2d40*/  LDG.E.U16.CONSTANT R21, desc[UR10][R6.64+0xa] ;  /* 0x00000a0a06157981 */ /* 0x000f68000c1e9500 */
[----:B------:R1:W5:Y:S04]  /*2d50*/  LDG.E.U16.CONSTANT R24, desc[UR10][R4.64+0xa] ;  /* 0x00000a0a04187981 */ /* 0x000368000c1e9500 */
[----:B------:R-:W5:Y:S04]  /*2d60*/  LDG.E.U16.CONSTANT R15, desc[UR10][R6.64+0xc] ;  /* 0x00000c0a060f7981 */ /* 0x000f68000c1e9500 */
[----:B------:R-:W5:Y:S01]  /*2d70*/  LDG.E.U16.CONSTANT R26, desc[UR10][R6.64+0xe] ;  /* 0x00000e0a061a7981 */ /* 0x000f62000c1e9500 */
[----:B------:R-:W-:-:S02]  /*2d80*/  IMAD.U32 R27, R27, 0x10000, RZ ;  /* 0x000100001b1b7824 */ /* 0x000fc400078e00ff */
[----:B-1----:R-:W-:Y:S01]  /*2d90*/  IMAD.U32 R5, R28, 0x10000, RZ ;  /* 0x000100001c057824 */ /* 0x002fe200078e00ff */
[----:B------:R-:W-:Y:S02]  /*2da0*/  IADD3 R13, PT, PT, R13, 0x8, RZ ;  /* 0x000000080d0d7810 */ /* 0x000fe40007ffe0ff */
[----:B----4-:R-:W-:Y:S01]  /*2db0*/  SHF.L.U32 R29, R8, 0x10, RZ ;  /* 0x00000010081d7819 */ /* 0x010fe200000006ff */
[----:B------:R-:W-:-:S04]  /*2dc0*/  IMAD.U32 R8, R9, 0x10000, RZ ;  /* 0x0001000009087824 */ /* 0x000fc800078e00ff */
[----:B------:R-:W-:Y:S01]  /*2dd0*/  FFMA R8, R8, R29, R25 ;  /* 0x0000001d08087223 */ /* 0x000fe20000000019 */
[----:B--2---:R-:W-:Y:S01]  /*2de0*/  IMAD.U32 R9, R14, 0x10000, RZ ;  /* 0x000100000e097824 */ /* 0x004fe200078e00ff */
[----:B---3--:R-:W-:Y:S02]  /*2df0*/  SHF.L.U32 R12, R12, 0x10, RZ ;  /* 0x000000100c0c7819 */ /* 0x008fe400000006ff */
[----:B-----5:R-:W-:-:S03]  /*2e00*/  SHF.L.U32 R14, R21, 0x10, RZ ;  /* 0x00000010150e7819 */ /* 0x020fc600000006ff */
[----:B------:R-:W-:Y:S01]  /*2e10*/  FFMA R8, R9, R12, R8 ;  /* 0x0000000c09087223 */ /* 0x000fe20000000008 */
[----:B------:R-:W-:Y:S01]  /*2e20*/  IMAD.U32 R21, R24, 0x10000, RZ ;  /* 0x0001000018157824 */ /* 0x000fe200078e00ff */
[----:B------:R-:W-:-:S03]  /*2e30*/  SHF.L.U32 R15, R15, 0x10, RZ ;  /* 0x000000100f0f7819 */ /* 0x000fc600000006ff */
[----:B------:R-:W-:Y:S01]  /*2e40*/  FFMA R8, R21, R14, R8 ;  /* 0x0000000e15087223 */ /* 0x000fe20000000008 */
[----:B------:R-:W-:-:S03]  /*2e50*/  SHF.L.U32 R26, R26, 0x10, RZ ;  /* 0x000000101a1a7819 */ /* 0x000fc600000006ff */
[----:B------:R-:W-:-:S04]  /*2e60*/  FFMA R8, R27, R15, R8 ;  /* 0x0000000f1b087223 */ /* 0x000fc80000000008 */
[----:B------:R-:W-:-:S07]  /*2e70*/  FFMA R12, R5, R26, R8 ;  /* 0x0000001a050c7223 */ /* 0x000fce0000000008 */
.L_x_48:
[----:B------:R-:W-:Y:S05]  /*2e80*/  BRA.U !UP1, `(.L_x_47) ;  /* 0x0000000509107547 */ /* 0x000fea000b800000 */
[----:B------:R-:W-:Y:S02]  /*2e90*/  UIADD3 UR4, UPT, UPT, UR14, -0x1, URZ ;  /* 0xffffffff0e047890 */ /* 0x000fe4000fffe0ff */
[----:B------:R-:W-:Y:S02]  /*2ea0*/  UISETP.NE.AND UP1, UPT, UR16, URZ, UPT ;  /* 0x000000ff1000728c */ /* 0x000fe4000bf25270 */
[----:B------:R-:W-:-:S09]  /*2eb0*/  UISETP.GE.U32.AND UP0, UPT, UR4, 0x3, UPT ;  /* 0x000000030400788c */ /* 0x000fd2000bf06070 */
[----:B------:R-:W-:Y:S05]  /*2ec0*/  BRA.U !UP0, `(.L_x_49) ;  /* 0x0000000108807547 */ /* 0x000fea000b800000 */
[----:B------:R-:W1:Y:S01]  /*2ed0*/  LDC.64 R6, c[0x0][0x380] ;  /* 0x0000e000ff067b82 */ /* 0x000e620000000a00 */
[C---:B------:R-:W-:Y:S01]  /*2ee0*/  VIADD R15, R13.reuse, UR5 ;  /* 0x000000050d0f7c36 */ /* 0x040fe20008000000 */
[----:B------:R-:W-:Y:S02]  /*2ef0*/  IADD3 R14, P1, PT, R13, UR5, RZ ;  /* 0x000000050d0e7c10 */ /* 0x000fe4000ff3e0ff */
[----:B------:R-:W-:-:S04]  /*2f00*/  IADD3 R21, PT, PT, R10, R13, RZ ;  /* 0x0000000d0a157210 */ /* 0x000fc80007ffe0ff */
[----:B------:R-:W2:Y:S08]  /*2f10*/  LDC.64 R4, c[0x0][0x380] ;  /* 0x0000e000ff047b82 */ /* 0x000eb00000000a00 */
[----:B------:R-:W3:Y:S01]  /*2f20*/  LDC.64 R8, c[0x0][0x388] ;  /* 0x0000e200ff087b82 */ /* 0x000ee20000000a00 */
[----:B-1----:R-:W-:-:S04]  /*2f30*/  IMAD.WIDE.U32 R6, R15, 0x2, R6 ;  /* 0x000000020f067825 */ /* 0x002fc800078e0006 */
[----:B------:R-:W-:Y:S02]  /*2f40*/  IMAD.X R15, RZ, RZ, RZ, P1 ;  /* 0x000000ffff0f7224 */ /* 0x000fe400008e06ff */
[----:B------:R-:W4:Y:S01]  /*2f50*/  LDG.E.U16.CONSTANT R6, desc[UR10][R6.64] ;  /* 0x0000000a06067981 */ /* 0x000f22000c1e9500 */
[----:B--2---:R-:W-:-:S04]  /*2f60*/  LEA R4, P1, R14, R4, 0x1 ;  /* 0x000000040e047211 */ /* 0x004fc800078208ff */
[----:B------:R-:W-:Y:S01]  /*2f70*/  LEA.HI.X R5, R14, R5, R15, 0x1, P1 ;  /* 0x000000050e057211 */ /* 0x000fe200008f0c0f */
[----:B---3--:R-:W-:-:S04]  /*2f80*/  IMAD.WIDE R8, R21, 0x2, R8 ;  /* 0x0000000215087825 */ /* 0x008fc800078e0208 */
[----:B------:R-:W2:Y:S04]  /*2f90*/  LDG.E.U16.CONSTANT R27, desc[UR10][R4.64+0x2] ;  /* 0x0000020a041b7981 */ /* 0x000ea8000c1e9500 */
[----:B------:R-:W3:Y:S04]  /*2fa0*/  LDG.E.U16.CONSTANT R26, desc[UR10][R8.64] ;  /* 0x0000000a081a7981 */ /* 0x000ee8000c1e9500 */
[----:B------:R-:W5:Y:S04]  /*2fb0*/  LDG.E.U16.CONSTANT R28, desc[UR10][R8.64+0x2] ;  /* 0x0000020a081c7981 */ /* 0x000f68000c1e9500 */
[----:B------:R-:W5:Y:S04]  /*2fc0*/  LDG.E.U16.CONSTANT R14, desc[UR10][R8.64+0x4] ;  /* 0x0000040a080e7981 */ /* 0x000f68000c1e9500 */
[----:B------:R-:W5:Y:S04]  /*2fd0*/  LDG.E.U16.CONSTANT R15, desc[UR10][R4.64+0x4] ;  /* 0x0000040a040f7981 */ /* 0x000f68000c1e9500 */
[----:B------:R-:W5:Y:S04]  /*2fe0*/  LDG.E.U16.CONSTANT R21, desc[UR10][R8.64+0x6] ;  /* 0x0000060a08157981 */ /* 0x000f68000c1e9500 */
[----:B------:R-:W5:Y:S01]  /*2ff0*/  LDG.E.U16.CONSTANT R24, desc[UR10][R4.64+0x6] ;  /* 0x0000060a04187981 */ /* 0x000f62000c1e9500 */
[----:B------:R-:W-:-:S02]  /*3000*/  IADD3 R13, PT, PT, R13, 0x4, RZ ;  /* 0x000000040d0d7810 */ /* 0x000fc40007ffe0ff */
[----:B----4-:R-:W-:Y:S01]  /*3010*/  SHF.L.U32 R25, R6, 0x10, RZ ;  /* 0x0000001006197819 */ /* 0x010fe200000006ff */
[----:B--2---:R-:W-:Y:S02]  /*3020*/  IMAD.U32 R6, R27, 0x10000, RZ ;  /* 0x000100001b067824 */ /* 0x004fe400078e00ff */
[----:B---3--:R-:W-:Y:S01]  /*3030*/  IMAD.U32 R26, R26, 0x10000, RZ ;  /* 0x000100001a1a7824 */ /* 0x008fe200078e00ff */
[----:B-----5:R-:W-:-:S03]  /*3040*/  SHF.L.U32 R28, R28, 0x10, RZ ;  /* 0x000000101c1c7819 */ /* 0x020fc600000006ff */
[----:B------:R-:W-:Y:S01]  /*3050*/  FFMA R25, R25, R26, R12 ;  /* 0x0000001a19197223 */ /* 0x000fe2000000000c */
[----:B------:R-:W-:-:S03]  /*3060*/  SHF.L.U32 R14, R14, 0x10, RZ ;  /* 0x000000100e0e7819 */ /* 0x000fc600000006ff */
[----:B------:R-:W-:Y:S01]  /*3070*/  FFMA R6, R6, R28, R25 ;  /* 0x0000001c06067223 */ /* 0x000fe20000000019 */
[----:B------:R-:W-:Y:S01]  /*3080*/  IMAD.U32 R15, R15, 0x10000, RZ ;  /* 0x000100000f0f7824 */ /* 0x000fe200078e00ff */
[----:B------:R-:W-:-:S03]  /*3090*/  SHF.L.U32 R21, R21, 0x10, RZ ;  /* 0x0000001015157819 */ /* 0x000fc600000006ff */
[----:B------:R-:W-:Y:S01]  /*30a0*/  FFMA R6, R15, R14, R6 ;  /* 0x0000000e0f067223 */ /* 0x000fe20000000006 */
[----:B------:R-:W-:-:S04]  /*30b0*/  IMAD.U32 R7, R24, 0x10000, RZ ;  /* 0x0001000018077824 */ /* 0x000fc800078e00ff */
[----:B------:R-:W-:-:S07]  /*30c0*/  FFMA R12, R7, R21, R6 ;  /* 0x00000015070c7223 */ /* 0x000fce0000000006 */
.L_x_49:
[----:B------:R-:W-:Y:S05]  /*30d0*/  BRA.U !UP1, `(.L_x_47) ;  /* 0x00000001097c7547 */ /* 0x000fea000b800000 */
[----:B------:R-:W1:Y:S01]  /*30e0*/  LDC.64 R6, c[0x0][0x380] ;  /* 0x0000e000ff067b82 */ /* 0x000e620000000a00 */
[----:B------:R-:W-:Y:S01]  /*30f0*/  VIADD R9, R13, UR5 ;  /* 0x000000050d097c36 */ /* 0x000fe20008000000 */
[----:B------:R-:W-:-:S06]  /*3100*/  IADD3 R15, PT, PT, R10, R13, RZ ;  /* 0x0000000d0a0f7210 */ /* 0x000fcc0007ffe0ff */
[----:B------:R-:W2:Y:S01]  /*3110*/  LDC.64 R4, c[0x0][0x388] ;  /* 0x0000e200ff047b82 */ /* 0x000ea20000000a00 */
[----:B-1----:R-:W-:-:S06]  /*3120*/  IMAD.WIDE.U32 R8, R9, 0x2, R6 ;  /* 0x0000000209087825 */ /* 0x002fcc00078e0006 */
[----:B------:R-:W3:Y:S01]  /*3130*/  LDG.E.U16.CONSTANT R8, desc[UR10][R8.64] ;  /* 0x0000000a08087981 */ /* 0x000ee2000c1e9500 */
[----:B--2---:R-:W-:-:S05]  /*3140*/  IMAD.WIDE R6, R15, 0x2, R4 ;  /* 0x000000020f067825 */ /* 0x004fca00078e0204 */
[----:B------:R-:W2:Y:S01]  /*3150*/  LDG.E.U16.CONSTANT R4, desc[UR10][R6.64] ;  /* 0x0000000a06047981 */ /* 0x000ea2000c1e9500 */
[----:B------:R-:W-:Y:S01]  /*3160*/  UISETP.NE.AND UP0, UPT, UR16, 0x1, UPT ;  /* 0x000000011000788c */ /* 0x000fe2000bf05270 */
[----:B---3--:R-:W-:Y:S01]  /*3170*/  IMAD.U32 R5, R8, 0x10000, RZ ;  /* 0x0001000008057824 */ /* 0x008fe200078e00ff */
[----:B--2---:R-:W-:-:S05]  /*3180*/  SHF.L.U32 R4, R4, 0x10, RZ ;  /* 0x0000001004047819 */ /* 0x004fca00000006ff */
[----:B------:R-:W-:Y:S02]  /*3190*/  FFMA R12, R5, R4, R12 ;  /* 0x00000004050c7223 */ /* 0x000fe4000000000c */
[----:B------:R-:W-:Y:S05]  /*31a0*/  BRA.U !UP0, `(.L_x_47) ;  /* 0x0000000108487547 */ /* 0x000fea000b800000 */
[----:B------:R-:W1:Y:S01]  /*31b0*/  LDC.64 R4, c[0x0][0x380] ;  /* 0x0000e000ff047b82 */ /* 0x000e620000000a00 */
[----:B------:R-:W-:Y:S01]  /*31c0*/  UISETP.NE.AND UP0, UPT, UR16, 0x2, UPT ;  /* 0x000000021000788c */ /* 0x000fe2000bf05270 */
[----:B------:R-:W-:Y:S01]  /*31d0*/  IADD3 R13, P1, PT, R13, UR5, RZ ;  /* 0x000000050d0d7c10 */ /* 0x000fe2000ff3e0ff */
[----:B------:R-:W2:Y:S04]  /*31e0*/  LDG.E.U16.CONSTANT R9, desc[UR10][R6.64+0x2] ;  /* 0x0000020a06097981 */ /* 0x000ea8000c1e9500 */
[----:B------:R-:W-:Y:S01]  /*31f0*/  PLOP3.LUT P2, PT, PT, PT, UP0, 0x80, 0x8 ;  /* 0x000000000008781c */ /* 0x000fe20003f4f008 */
[----:B------:R-:W-:Y:S01]  /*3200*/  IMAD.X R8, RZ, RZ, RZ, P1 ;  /* 0x000000ffff087224 */ /* 0x000fe200008e06ff */
[----:B-1----:R-:W-:-:S04]  /*3210*/  LEA R4, P1, R13, R4, 0x1 ;  /* 0x000000040d047211 */ /* 0x002fc800078208ff */
[----:B------:R-:W-:-:S07]  /*3220*/  LEA.HI.X R5, R13, R5, R8, 0x1, P1 ;  /* 0x000000050d057211 */ /* 0x000fce00008f0c08 */
[----:B------:R-:W3:Y:S04]  /*3230*/  @P2 LDG.E.U16.CONSTANT R13, desc[UR10][R6.64+0x4] ;  /* 0x0000040a060d2981 */ /* 0x000ee8000c1e9500 */
[----:B------:R-:W4:Y:S04]  /*3240*/  @P2 LDG.E.U16.CONSTANT R10, desc[UR10][R4.64+0x4] ;  /* 0x0000040a040a2981 */ /* 0x000f28000c1e9500 */
[----:B------:R-:W5:Y:S01]  /*3250*/  LDG.E.U16.CONSTANT R8, desc[UR10][R4.64+0x2] ;  /* 0x0000020a04087981 */ /* 0x000f62000c1e9500 */
[----:B----4-:R-:W-:Y:S02]  /*3260*/  @P2 R2UR UR4, R10 ;  /* 0x000000000a0422ca */ /* 0x010fe400000e0000 */
[----:B--2---:R-:W-:Y:S01]  /*3270*/  SHF.L.U32 R10, R9, 0x10, RZ ;  /* 0x00000010090a7819 */ /* 0x004fe200000006ff */
[----:B-----5:R-:W-:Y:S01]  /*3280*/  IMAD.U32 R9, R8, 0x10000, RZ ;  /* 0x0001000008097824 */ /* 0x020fe200078e00ff */
[----:B---3--:R-:W-:-:S03]  /*3290*/  @P2 SHF.L.U32 R13, R13, 0x10, RZ ;  /* 0x000000100d0d2819 */ /* 0x008fc600000006ff */
[----:B------:R-:W-:-:S06]  /*32a0*/  FFMA R12, R9, R10, R12 ;  /* 0x0000000a090c7223 */ /* 0x000fcc000000000c */
[----:B------:R-:W-:-:S06]  /*32b0*/  @UP0 USHF.L.U32 UR4, UR4, 0x10, URZ ;  /* 0x0000001004040899 */ /* 0x000fcc00080006ff */
[----:B------:R-:W-:-:S07]  /*32c0*/  @P2 FFMA R12, R13, UR4, R12 ;  /* 0x000000040d0c2c23 */ /* 0x000fce000800000c */
.L_x_47:
[----:B------:R-:W1:Y:S01]  /*32d0*/  S2UR UR8, SR_CgaCtaId ;  /* 0x00000000000879c3 */ /* 0x000e620000008800 */
[----:B------:R-:W2:Y:S01]  /*32e0*/  LDCU UR18, c[0x0][0x3b4] ;  /* 0x00007680ff1277ac */ /* 0x000ea20008000800 */
[----:B------:R-:W-:Y:S01]  /*32f0*/  UMOV UR4, 0x400 ;  /* 0x0000040000047882 */ /* 0x000fe20000000000 */
[----:B--2---:R-:W-:Y:S01]  /*3300*/  FMUL R12, R12, UR18 ;  /* 0x000000120c0c7c20 */ /* 0x004fe20008400000 */
[----:B-1----:R-:W-:-:S04]  /*3310*/  ULEA UR4, UR8, UR4, 0x18 ;  /* 0x0000000408047291 */ /* 0x002fc8000f8ec0ff */
[----:B------:R-:W-:Y:S02]  /*3320*/  FMNMX R23, R12, R23, !PT ;  /* 0x000000170c177209 */ /* 0x000fe40007800000 */
[C---:B------:R-:W-:Y:S01]  /*3330*/  LEA R5, R11.reuse, UR4, 0x2 ;  /* 0x000000040b057c11 */ /* 0x040fe2000f8e10ff */
[----:B0-----:R-:W-:-:S04]  /*3340*/  VIADD R11, R11, UR17 ;  /* 0x000000110b0b7c36 */ /* 0x001fc80008000000 */
[----:B------:R1:W-:Y:S01]  /*3350*/  STS [R5], R12 ;  /* 0x0000000c05007388 */ /* 0x0003e20000000800 */
[----:B------:R-:W-:-:S13]  /*3360*/  ISETP.GE.AND P1, PT, R11, R22, PT ;  /* 0x000000160b00720c */ /* 0x000fda0003f26270 */
[----:B-1----:R-:W-:Y:S05]  /*3370*/  @!P1 BRA `(.L_x_43) ;  /* 0xfffffff000509947 */ /* 0x002fea000383ffff */
.L_x_42:
[----:B0-----:R-:W-:Y:S05]  /*3380*/  BSYNC.RECONVERGENT B0 ;  /* 0x0000000000007941 */ /* 0x001fea0003800200 */
.L_x_41:
[----:B------:R-:W-:Y:S06]  /*3390*/  BAR.SYNC.DEFER_BLOCKING 0x0 ;  /* 0x0000000000007b1d */ /* 0x000fec0000010000 */
.L_x_38:
[----:B------:R-:W-:Y:S01]  /*33a0*/  IADD3 R18, PT, PT, R18, 0x1, RZ ;  /* 0x0000000112127810 */ /* 0x000fe20007ffe0ff */
[----:B------:R-:W-:Y:S01]  /*33b0*/  VIADD R19, R19, 0x1 ;  /* 0x0000000113137836 */ /* 0x000fe20000000000 */
[----:B------:R-:W-:Y:S06]  /*33c0*/  @!P5 BRA `(.L_x_50) ;  /* 0xffffffd400a0d947 */ /* 0x000fec000383ffff */
.L_x_4:
[----:B------:R-:W0:Y:S01]  /*33d0*/  SHFL.BFLY PT, R0, R23, 0x10, 0x1f ;  /* 0x0e001f0017007f89 */ /* 0x000e2200000e0000 */
[----:B------:R-:W-:-:S04]  /*33e0*/  SHF.R.U32.HI R2, RZ, 0x3, R20 ;  /* 0x00000003ff027819 */ /* 0x000fc80000011614 */
[----:B------:R-:W-:Y:S02]  /*33f0*/  LOP3.LUT R2, R2, 0x1c, RZ, 0xc0, !PT ;  /* 0x0000001c02027812 */ /* 0x000fe400078ec0ff */
[----:B0-----:R-:W-:-:S05]  /*3400*/  FMNMX R3, R0, R23, !PT ;  /* 0x0000001700037209 */ /* 0x001fca0007800000 */
[----:B------:R-:W0:Y:S02]  /*3410*/  SHFL.BFLY PT, R0, R3, 0x8, 0x1f ;  /* 0x0d001f0003007f89 */ /* 0x000e2400000e0000 */
[----:B0-----:R-:W-:Y:S02]  /*3420*/  FMNMX R4, R3, R0, !PT ;  /* 0x0000000003047209 */ /* 0x001fe40007800000 */
[----:B------:R-:W-:-:S03]  /*3430*/  LEA R3, R20, UR7, 0x2 ;  /* 0x0000000714037c11 */ /* 0x000fc6000f8e10ff */
[----:B------:R-:W0:Y:S02]  /*3440*/  SHFL.BFLY PT, R5, R4, 0x4, 0x1f ;  /* 0x0c801f0004057f89 */ /* 0x000e2400000e0000 */
[----:B0-----:R-:W-:-:S05]  /*3450*/  FMNMX R5, R4, R5, !PT ;  /* 0x0000000504057209 */ /* 0x001fca0007800000 */
[----:B------:R-:W0:Y:S02]  /*3460*/  SHFL.BFLY PT, R0, R5, 0x2, 0x1f ;  /* 0x0c401f0005007f89 */ /* 0x000e2400000e0000 */
[----:B0-----:R-:W-:Y:S02]  /*3470*/  FMNMX R6, R5, R0, !PT ;  /* 0x0000000005067209 */ /* 0x001fe40007800000 */
[----:B------:R-:W-:-:S03]  /*3480*/  LOP3.LUT P0, R0, R20, 0x1f, RZ, 0xc0, !PT ;  /* 0x0000001f14007812 */ /* 0x000fc6000780c0ff */
[----:B------:R-:W0:Y:S02]  /*3490*/  SHFL.BFLY PT, R7, R6, 0x1, 0x1f ;  /* 0x0c201f0006077f89 */ /* 0x000e2400000e0000 */
[----:B0-----:R-:W-:-:S08]  /*34a0*/  FMNMX R7, R6, R7, !PT ;  /* 0x0000000706077209 */ /* 0x001fd00007800000 */
[----:B------:R0:W-:Y:S01]  /*34b0*/  @!P0 STS [R2+UR7], R7 ;  /* 0x0000000702008988 */ /* 0x0001e20008000807 */
[----:B------:R-:W-:Y:S01]  /*34c0*/  BAR.SYNC.DEFER_BLOCKING 0x0 ;  /* 0x0000000000007b1d */ /* 0x000fe20000010000 */
[----:B------:R-:W-:-:S13]  /*34d0*/  ISETP.GT.U32.AND P0, PT, R20, 0x1f, PT ;  /* 0x0000001f1400780c */ /* 0x000fda0003f04070 */
[----:B0-----:R-:W-:Y:S05]  /*34e0*/  @P0 BRA `(.L_x_51) ;  /* 0x0000000000500947 */ /* 0x001fea0003800000 */
[----:B------:R-:W0:Y:S01]  /*34f0*/  LDCU UR4, c[0x0][0x360] ;  /* 0x00006c00ff0477ac */ /* 0x000e220008000800 */
[----:B------:R-:W-:Y:S01]  /*3500*/  MOV R4, 0xff800000 ;  /* 0xff80000000047802 */ /* 0x000fe20000000f00 */
[----:B0-----:R-:W-:-:S04]  /*3510*/  UIADD3 UR4, UPT, UPT, UR4, 0x1f, URZ ;  /* 0x0000001f04047890 */ /* 0x001fc8000fffe0ff */
[----:B------:R-:W-:-:S06]  /*3520*/  USHF.R.U32.HI UR4, URZ, 0x5, UR4 ;  /* 0x00000005ff047899 */ /* 0x000fcc0008011604 */
[----:B------:R-:W-:Y:S01]  /*3530*/  ISETP.GE.U32.AND P0, PT, R20, UR4, PT ;  /* 0x0000000414007c0c */ /* 0x000fe2000bf06070 */
[----:B------:R-:W-:-:S12]  /*3540*/  UMOV UR4, 0xffffffff ;  /* 0xffffffff00047882 */ /* 0x000fd80000000000 */
[----:B------:R0:W0:Y:S01]  /*3550*/  @!P0 LDS R4, [R3] ;  /* 0x0000000003048984 */ /* 0x0000220000000800 */
[----:B------:R-:W-:Y:S05]  /*3560*/  BRA.DIV UR4, `(.L_x_52) ;  /* 0x0000001604747947 */ /* 0x000fea000b800000 */
[----:B0-----:R-:W0:Y:S02]  /*3570*/  SHFL.BFLY PT, R5, R4, 0x10, 0x1f ;  /* 0x0e001f0004057f89 */ /* 0x001e2400000e0000 */
[----:B0-----:R-:W-:-:S05]  /*3580*/  FMNMX R5, R5, R4, !PT ;  /* 0x0000000405057209 */ /* 0x001fca0007800000 */
[----:B------:R-:W0:Y:S02]  /*3590*/  SHFL.BFLY PT, R6, R5, 0x8, 0x1f ;  /* 0x0d001f0005067f89 */ /* 0x000e2400000e0000 */
[----:B0-----:R-:W-:-:S05]  /*35a0*/  FMNMX R6, R5, R6, !PT ;  /* 0x0000000605067209 */ /* 0x001fca0007800000 */
[----:B------:R-:W0:Y:S02]  /*35b0*/  SHFL.BFLY PT, R7, R6, 0x4, 0x1f ;  /* 0x0c801f0006077f89 */ /* 0x000e2400000e0000 */
[----:B0-----:R-:W-:-:S05]  /*35c0*/  FMNMX R7, R6, R7, !PT ;  /* 0x0000000706077209 */ /* 0x001fca0007800000 */
[----:B-1-34-:R-:W0:Y:S02]  /*35d0*/  SHFL.BFLY PT, R8, R7, 0x2, 0x1f ;  /* 0x0c401f0007087f89 */ /* 0x01ae2400000e0000 */
[----:B0-----:R-:W-:-:S05]  /*35e0*/  FMNMX R8, R7, R8, !PT ;  /* 0x0000000807087209 */ /* 0x001fca0007800000 */
[----:B--2---:R0:W1:Y:S02]  /*35f0*/  SHFL.BFLY PT, R9, R8, 0x1, 0x1f ;  /* 0x0c201f0008097f89 */ /* 0x00406400000e0000 */
.L_x_79:
[----:B------:R-:W-:Y:S02]  /*3600*/  ISETP.NE.AND P0, PT, R20, RZ, PT ;  /* 0x000000ff1400720c */ /* 0x000fe40003f05270 */
[----:B-1----:R-:W-:-:S11]  /*3610*/  FMNMX R9, R8, R9, !PT ;  /* 0x0000000908097209 */ /* 0x002fd60007800000 */
[----:B------:R1:W-:Y:S02]  /*3620*/  @!P0 STS [UR7], R9 ;  /* 0x00000009ff008988 */ /* 0x0003e40008000807 */
.L_x_51:
[----:B------:R-:W-:Y:S05]  /*3630*/  WARPSYNC.ALL ;  /* 0x0000000000007948 */ /* 0x000fea0003800000 */
[----:B------:R-:W5:Y:S01]  /*3640*/  LDCU UR8, c[0x0][0x3ac] ;  /* 0x00007580ff0877ac */ /* 0x000f620008000800 */
[----:B------:R-:W-:Y:S01]  /*3650*/  BSSY.RECONVERGENT B0, `(.L_x_53) ;  /* 0x000001e000007945 */ /* 0x000fe20003800200 */
[----:B------:R-:W-:Y:S01]  /*3660*/  IMAD.MOV.U32 R4, RZ, RZ, RZ ;  /* 0x000000ffff047224 */ /* 0x000fe200078e00ff */
[----:B------:R-:W-:Y:S01]  /*3670*/  BAR.SYNC.DEFER_BLOCKING 0x0 ;  /* 0x0000000000007b1d */ /* 0x000fe20000010000 */
[----:B-----5:R-:W-:-:S13]  /*3680*/  ISETP.GE.AND P0, PT, R20, UR8, PT ;  /* 0x0000000814007c0c */ /* 0x020fda000bf06270 */
[----:B------:R-:W-:Y:S05]  /*3690*/  @P0 BRA `(.L_x_54) ;  /* 0x0000000000640947 */ /* 0x000fea0003800000 */
[----:B------:R-:W0:Y:S01]  /*36a0*/  LDS R5, [UR7] ;  /* 0x00000007ff057984 */ /* 0x000e220008000800 */
[----:B---34-:R-:W3:Y:S01]  /*36b0*/  LDC R13, c[0x0][0x360] ;  /* 0x0000d800ff0d7b82 */ /* 0x018ee20000000800 */
[----:B------:R-:W-:Y:S01]  /*36c0*/  MOV R4, 0x400 ;  /* 0x0000040000047802 */ /* 0x000fe20000000f00 */
[----:B------:R-:W-:Y:S01]  /*36d0*/  IMAD.MOV.U32 R6, RZ, RZ, R20 ;  /* 0x000000ffff067224 */ /* 0x000fe200078e0014 */
[----:B------:R-:W4:Y:S01]  /*36e0*/  S2R R7, SR_CgaCtaId ;  /* 0x0000000000077919 */ /* 0x000f220000008800 */
[----:B------:R-:W-:Y:S01]  /*36f0*/  MOV R15, 0x3bbb989d ;  /* 0x3bbb989d000f7802 */ /* 0x000fe20000000f00 */
[----:B------:R-:W-:Y:S01]  /*3700*/  IMAD.MOV.U32 R10, RZ, RZ, 0x437c0000 ;  /* 0x437c0000ff0a7424 */ /* 0x000fe200078e00ff */
[----:B----4-:R-:W-:Y:S02]  /*3710*/  LEA R17, R7, R4, 0x18 ;  /* 0x0000000407117211 */ /* 0x010fe400078ec0ff */
[----:B------:R-:W-:-:S07]  /*3720*/  MOV R4, RZ ;  /* 0x000000ff00047202 */ /* 0x000fce0000000f00 */
.L_x_55:
[----:B0-----:R-:W-:Y:S02]  /*3730*/  LEA R7, R6, R17, 0x2 ;  /* 0x0000001106077211 */ /* 0x001fe400078e10ff */
[----:B---3--:R-:W-:-:S03]  /*3740*/  IADD3 R6, PT, PT, R13, R6, RZ ;  /* 0x000000060d067210 */ /* 0x008fc60007ffe0ff */
[----:B01----:R-:W0:Y:S01]  /*3750*/  LDS R8, [R7] ;  /* 0x0000000007087984 */ /* 0x003e220000000800 */
[----:B------:R-:W-:Y:S01]  /*3760*/  ISETP.GE.AND P0, PT, R6, UR8, PT ;  /* 0x0000000806007c0c */ /* 0x000fe2000bf06270 */
[----:B0-----:R-:W-:-:S04]  /*3770*/  FADD R8, -R5, R8 ;  /* 0x0000000805087221 */ /* 0x001fc80000000100 */
[----:B--2---:R-:W-:-:S04]  /*3780*/  FFMA.SAT R9, R8, R15, 0.5 ;  /* 0x3f00000008097423 */ /* 0x004fc8000000200f */
[----:B------:R-:W-:-:S04]  /*3790*/  FFMA.RM R9, R9, R10, 12582913 ;  /* 0x4b40000109097423 */ /* 0x000fc8000000400a */
[C---:B------:R-:W-:Y:S01]  /*37a0*/  FADD R11, R9.reuse, -12583039 ;  /* 0xcb40007f090b7421 */ /* 0x040fe20000000000 */
[----:B------:R-:W-:-:S03]  /*37b0*/  IMAD.SHL.U32 R9, R9, 0x800000, RZ ;  /* 0x0080000009097824 */ /* 0x000fc600078e00ff */
[----:B------:R-:W-:-:S04]  /*37c0*/  FFMA R11, R8, 1.4426950216293334961, -R11 ;  /* 0x3fb8aa3b080b7823 */ /* 0x000fc8000000080b */
[----:B------:R-:W-:-:S04]  /*37d0*/  FFMA R11, R8, 1.925963033500011079e-08, R11 ;  /* 0x32a57060080b7823 */ /* 0x000fc8000000000b */
[----:B------:R-:W0:Y:S02]  /*37e0*/  MUFU.EX2 R8, R11 ;  /* 0x0000000b00087308 */ /* 0x000e240000000800 */
[----:B0-----:R-:W-:-:S04]  /*37f0*/  FMUL R8, R9, R8 ;  /* 0x0000000809087220 */ /* 0x001fc80000400000 */
[----:B------:R-:W-:Y:S01]  /*3800*/  FADD R4, R8, R4 ;  /* 0x0000000408047221 */ /* 0x000fe20000000000 */
[----:B------:R0:W-:Y:S01]  /*3810*/  STS [R7], R8 ;  /* 0x0000000807007388 */ /* 0x0001e20000000800 */
[----:B------:R-:W-:Y:S05]  /*3820*/  @!P0 BRA `(.L_x_55) ;  /* 0xfffffffc00c08947 */ /* 0x000fea000383ffff */
.L_x_54:
[----:B------:R-:W-:Y:S05]  /*3830*/  BSYNC.RECONVERGENT B0 ;  /* 0x0000000000007941 */ /* 0x000fea0003800200 */
.L_x_53:
[----:B------:R-:W5:Y:S01]  /*3840*/  SHFL.BFLY PT, R5, R4, 0x10, 0x1f ;  /* 0x0e001f0004057f89 */ /* 0x000f6200000e0000 */
[----:B------:R-:W-:Y:S01]  /*3850*/  ISETP.NE.AND P0, PT, R0, RZ, PT ;  /* 0x000000ff0000720c */ /* 0x000fe20003f05270 */
[----:B------:R-:W0:Y:S01]  /*3860*/  LDCU UR9, c[0x0][0x3ac] ;  /* 0x00007580ff0977ac */ /* 0x000e220008000800 */
[----:B------:R-:W-:Y:S01]  /*3870*/  BSSY B0, `(.L_x_56) ;  /* 0x0000051000007945 */ /* 0x000fe20003800000 */
[----:B-----5:R-:W-:-:S05]  /*3880*/  FADD R5, R5, R4 ;  /* 0x0000000405057221 */ /* 0x020fca0000000000 */
[----:B------:R-:W5:Y:S02]  /*3890*/  SHFL.BFLY PT, R6, R5, 0x8, 0x1f ;  /* 0x0d001f0005067f89 */ /* 0x000f6400000e0000 */
[----:B-----5:R-:W-:-:S05]  /*38a0*/  FADD R6, R5, R6 ;  /* 0x0000000605067221 */ /* 0x020fca0000000000 */
[----:B0-----:R-:W0:Y:S02]  /*38b0*/  SHFL.BFLY PT, R7, R6, 0x4, 0x1f ;  /* 0x0c801f0006077f89 */ /* 0x001e2400000e0000 */
[----:B0-----:R-:W-:-:S05]  /*38c0*/  FADD R7, R6, R7 ;  /* 0x0000000706077221 */ /* 0x001fca0000000000 */
[----:B-1-34-:R-:W0:Y:S02]  /*38d0*/  SHFL.BFLY PT, R8, R7, 0x2, 0x1f ;  /* 0x0c401f0007087f89 */ /* 0x01ae2400000e0000 */
[----:B0-----:R-:W-:-:S05]  /*38e0*/  FADD R8, R7, R8 ;  /* 0x0000000807087221 */ /* 0x001fca0000000000 */
[----:B--2---:R-:W0:Y:S02]  /*38f0*/  SHFL.BFLY PT, R9, R8, 0x1, 0x1f ;  /* 0x0c201f0008097f89 */ /* 0x004e2400000e0000 */
[----:B0-----:R-:W-:-:S05]  /*3900*/  FADD R9, R8, R9 ;  /* 0x0000000908097221 */ /* 0x001fca0000000000 */
[----:B------:R0:W-:Y:S01]  /*3910*/  @!P0 STS [R2+UR7], R9 ;  /* 0x0000000902008988 */ /* 0x0001e20008000807 */
[----:B------:R-:W-:Y:S01]  /*3920*/  BAR.SYNC.DEFER_BLOCKING 0x0 ;  /* 0x0000000000007b1d */ /* 0x000fe20000010000 */
[----:B------:R-:W-:-:S13]  /*3930*/  ISETP.GT.U32.AND P0, PT, R20, 0x1f, PT ;  /* 0x0000001f1400780c */ /* 0x000fda0003f04070 */
[----:B0-----:R-:W-:Y:S05]  /*3940*/  @P0 BRA `(.L_x_57) ;  /* 0x0000000000500947 */ /* 0x001fea0003800000 */
[----:B------:R-:W0:Y:S01]  /*3950*/  LDCU UR4, c[0x0][0x360] ;  /* 0x00006c00ff0477ac */ /* 0x000e220008000800 */
[----:B------:R-:W-:Y:S01]  /*3960*/  IMAD.MOV.U32 R0, RZ, RZ, RZ ;  /* 0x000000ffff007224 */ /* 0x000fe200078e00ff */
[----:B0-----:R-:W-:-:S04]  /*3970*/  UIADD3 UR4, UPT, UPT, UR4, 0x1f, URZ ;  /* 0x0000001f04047890 */ /* 0x001fc8000fffe0ff */
[----:B------:R-:W-:-:S06]  /*3980*/  USHF.R.U32.HI UR4, URZ, 0x5, UR4 ;  /* 0x00000005ff047899 */ /* 0x000fcc0008011604 */
[----:B------:R-:W-:Y:S01]  /*3990*/  ISETP.GE.U32.AND P0, PT, R20, UR4, PT ;  /* 0x0000000414007c0c */ /* 0x000fe2000bf06070 */
[----:B------:R-:W-:-:S12]  /*39a0*/  UMOV UR4, 0xffffffff ;  /* 0xffffffff00047882 */ /* 0x000fd80000000000 */
[----:B------:R0:W1:Y:S01]  /*39b0*/  @!P0 LDS R0, [R3] ;  /* 0x0000000003008984 */ /* 0x0000620000000800 */
[----:B------:R-:W-:Y:S05]  /*39c0*/  BRA.DIV UR4, `(.L_x_58) ;  /* 0x0000001204ec7947 */ /* 0x000fea000b800000 */
[----:B01----:R-:W0:Y:S02]  /*39d0*/  SHFL.BFLY PT, R3, R0, 0x10, 0x1f ;  /* 0x0e001f0000037f89 */ /* 0x003e2400000e0000 */
[----:B0-----:R-:W-:-:S05]  /*39e0*/  FADD R3, R3, R0 ;  /* 0x0000000003037221 */ /* 0x001fca0000000000 */
[----:B------:R-:W0:Y:S02]  /*39f0*/  SHFL.BFLY PT, R2, R3, 0x8, 0x1f ;  /* 0x0d001f0003027f89 */ /* 0x000e2400000e0000 */
[----:B0-----:R-:W-:-:S05]  /*3a00*/  FADD R2, R3, R2 ;  /* 0x0000000203027221 */ /* 0x001fca0000000000 */
[----:B------:R-:W0:Y:S02]  /*3a10*/  SHFL.BFLY PT, R5, R2, 0x4, 0x1f ;  /* 0x0c801f0002057f89 */ /* 0x000e2400000e0000 */
[----:B0-----:R-:W-:-:S05]  /*3a20*/  FADD R5, R2, R5 ;  /* 0x0000000502057221 */ /* 0x001fca0000000000 */
[----:B------:R-:W0:Y:S02]  /*3a30*/  SHFL.BFLY PT, R4, R5, 0x2, 0x1f ;  /* 0x0c401f0005047f89 */ /* 0x000e2400000e0000 */
[----:B0-----:R-:W-:-:S05]  /*3a40*/  FADD R4, R5, R4 ;  /* 0x0000000405047221 */ /* 0x001fca0000000000 */
[----:B------:R0:W1:Y:S02]  /*3a50*/  SHFL.BFLY PT, R7, R4, 0x1, 0x1f ;  /* 0x0c201f0004077f89 */ /* 0x00006400000e0000 */
.L_x_85:
[----:B------:R-:W-:Y:S01]  /*3a60*/  ISETP.NE.AND P0, PT, R20, RZ, PT ;  /* 0x000000ff1400720c */ /* 0x000fe20003f05270 */
[----:B-1----:R-:W-:-:S12]  /*3a70*/  FADD R7, R4, R7 ;  /* 0x0000000704077221 */ /* 0x002fd80000000000 */
[----:B------:R1:W-:Y:S02]  /*3a80*/  @!P0 STS [UR7], R7 ;  /* 0x00000007ff008988 */ /* 0x0003e40008000807 */
.L_x_57:
[----:B------:R-:W-:Y:S01]  /*3a90*/  ISETP.GE.AND P0, PT, R20, UR8, PT ;  /* 0x0000000814007c0c */ /* 0x000fe2000bf06270 */
[----:B------:R-:W-:Y:S05]  /*3aa0*/  WARPSYNC.ALL ;  /* 0x0000000000007948 */ /* 0x000fea0003800000 */
[----:B------:R-:W-:Y:S06]  /*3ab0*/  BAR.SYNC.DEFER_BLOCKING 0x0 ;  /* 0x0000000000007b1d */ /* 0x000fec0000010000 */
[----:B------:R-:W-:Y:S04]  /*3ac0*/  BSSY.RECONVERGENT B1, `(.L_x_59) ;  /* 0x0000027000017945 */ /* 0x000fe80003800200 */
[----:B------:R-:W-:Y:S05]  /*3ad0*/  @P0 BRA `(.L_x_60) ;  /* 0x0000000000940947 */ /* 0x000fea0003800000 */
[----:B------:R-:W2:Y:S01]  /*3ae0*/  LDS R3, [UR7] ;  /* 0x00000007ff037984 */ /* 0x000ea20008000800 */
[----:B------:R-:W3:Y:S01]  /*3af0*/  LDC R2, c[0x0][0x360] ;  /* 0x0000d800ff027b82 */ /* 0x000ee20000000800 */
[----:B--2---:R-:W-:-:S13]  /*3b00*/  FSETP.NEU.AND P0, PT, R3, RZ, PT ;  /* 0x000000ff0300720b */ /* 0x004fda0003f0d000 */
[----:B---3--:R-:W-:Y:S05]  /*3b10*/  @P0 BRA `(.L_x_61) ;  /* 0x0000000000280947 */ /* 0x008fea0003800000 */
[----:B------:R-:W0:Y:S01]  /*3b20*/  S2R R5, SR_CgaCtaId ;  /* 0x0000000000057919 */ /* 0x000e220000008800 */
[----:B------:R-:W-:Y:S02]  /*3b30*/  MOV R0, 0x400 ;  /* 0x0000040000007802 */ /* 0x000fe40000000f00 */
[----:B------:R-:W-:Y:S02]  /*3b40*/  MOV R3, R20 ;  /* 0x0000001400037202 */ /* 0x000fe40000000f00 */
[----:B0-----:R-:W-:-:S07]  /*3b50*/  LEA R4, R5, R0, 0x18 ;  /* 0x0000000005047211 */ /* 0x001fce00078ec0ff */
.L_x_62:
[----:B------:R-:W-:Y:S01]  /*3b60*/  IMAD R0, R3, 0x4, R4 ;  /* 0x0000000403007824 */ /* 0x000fe200078e0204 */
[----:B------:R-:W-:-:S04]  /*3b70*/  IADD3 R3, PT, PT, R2, R3, RZ ;  /* 0x0000000302037210 */ /* 0x000fc80007ffe0ff */
[----:B------:R0:W-:Y:S01]  /*3b80*/  STS [R0], RZ ;  /* 0x000000ff00007388 */ /* 0x0001e20000000800 */
[----:B------:R-:W-:-:S13]  /*3b90*/  ISETP.GE.AND P0, PT, R3, UR8, PT ;  /* 0x0000000803007c0c */ /* 0x000fda000bf06270 */
[----:B0-----:R-:W-:Y:S05]  /*3ba0*/  @!P0 BRA `(.L_x_62) ;  /* 0xfffffffc00ec8947 */ /* 0x001fea000383ffff */
[----:B------:R-:W-:Y:S05]  /*3bb0*/  BRA `(.L_x_60) ;  /* 0x00000000005c7947 */ /* 0x000fea0003800000 */
.L_x_61:
[----:B-1----:R-:W1:Y:S01]  /*3bc0*/  S2R R7, SR_CgaCtaId ;  /* 0x0000000000077919 */ /* 0x002e620000008800 */
[----:B0-----:R-:W-:Y:S01]  /*3bd0*/  MOV R4, 0x400 ;  /* 0x0000040000047802 */ /* 0x001fe20000000f00 */
[----:B------:R-:W-:-:S03]  /*3be0*/  IMAD.MOV.U32 R5, RZ, RZ, R20 ;  /* 0x000000ffff057224 */ /* 0x000fc600078e0014 */
[----:B-1----:R-:W-:-:S07]  /*3bf0*/  LEA R4, R7, R4, 0x18 ;  /* 0x0000000407047211 */ /* 0x002fce00078ec0ff */
.L_x_65:
[----:B--2---:R-:W-:Y:S01]  /*3c00*/  LEA R6, R5, R4, 0x2 ;  /* 0x0000000405067211 */ /* 0x004fe200078e10ff */
[----:B------:R-:W0:Y:S01]  /*3c10*/  MUFU.RCP R8, R3 ;  /* 0x0000000300087308 */ /* 0x000e220000001000 */
[----:B------:R-:W-:Y:S01]  /*3c20*/  IMAD.IADD R5, R2, 0x1, R5 ;  /* 0x0000000102057824 */ /* 0x000fe200078e0205 */
[----:B------:R-:W-:Y:S02]  /*3c30*/  BSSY.RECONVERGENT B2, `(.L_x_63) ;  /* 0x000000d000027945 */ /* 0x000fe40003800200 */
[----:B------:R-:W1:Y:S02]  /*3c40*/  LDS R0, [R6] ;  /* 0x0000000006007984 */ /* 0x000e640000000800 */
[----:B------:R-:W-:Y:S01]  /*3c50*/  ISETP.GE.AND P2, PT, R5, UR9, PT ;  /* 0x0000000905007c0c */ /* 0x000fe2000bf46270 */
[----:B0-----:R-:W-:-:S04]  /*3c60*/  FFMA R7, -R3, R8, 1 ;  /* 0x3f80000003077423 */ /* 0x001fc80000000108 */
[----:B------:R-:W-:Y:S01]  /*3c70*/  FFMA R7, R8, R7, R8 ;  /* 0x0000000708077223 */ /* 0x000fe20000000008 */
[----:B-1----:R-:W0:Y:S03]  /*3c80*/  FCHK P0, R0, R3 ;  /* 0x0000000300007302 */ /* 0x002e260000000000 */
[----:B------:R-:W-:-:S04]  /*3c90*/  FFMA R8, R0, R7, RZ ;  /* 0x0000000700087223 */ /* 0x000fc800000000ff */
[----:B------:R-:W-:-:S04]  /*3ca0*/  FFMA R9, -R3, R8, R0 ;  /* 0x0000000803097223 */ /* 0x000fc80000000100 */
[----:B------:R-:W-:Y:S01]  /*3cb0*/  FFMA R7, R7, R9, R8 ;  /* 0x0000000907077223 */ /* 0x000fe20000000008 */
[----:B0-----:R-:W-:Y:S06]  /*3cc0*/  @!P0 BRA `(.L_x_64) ;  /* 0x00000000000c8947 */ /* 0x001fec0003800000 */
[----:B------:R-:W-:-:S07]  /*3cd0*/  MOV R8, 0x3cf0 ;  /* 0x00003cf000087802 */ /* 0x000fce0000000f00 */
[----:B------:R-:W-:Y:S05]  /*3ce0*/  CALL.REL.NOINC `($__internal_0_$__cuda_sm3x_div_rn_noftz_f32_slowpath) ;  /* 0x0000001000b87944 */ /* 0x000fea0003c00000 */
[----:B------:R-:W-:-:S07]  /*3cf0*/  MOV R7, R0 ;  /* 0x0000000000077202 */ /* 0x000fce0000000f00 */
.L_x_64:
[----:B------:R-:W-:Y:S05]  /*3d00*/  BSYNC.RECONVERGENT B2 ;  /* 0x0000000000027941 */ /* 0x000fea0003800200 */
.L_x_63:
[----:B------:R2:W-:Y:S01]  /*3d10*/  STS [R6], R7 ;  /* 0x0000000706007388 */ /* 0x0005e20000000800 */
[----:B------:R-:W-:Y:S05]  /*3d20*/  @!P2 BRA `(.L_x_65) ;  /* 0xfffffffc00b4a947 */ /* 0x000fea000383ffff */
.L_x_60:
[----:B------:R-:W-:Y:S05]  /*3d30*/  BSYNC.RECONVERGENT B1 ;  /* 0x0000000000017941 */ /* 0x000fea0003800200 */
.L_x_59:
[----:B------:R-:W3:Y:S01]  /*3d40*/  LDCU UR4, c[0x0][0x3b0] ;  /* 0x00007600ff0477ac */ /* 0x000ee20008000800 */
[----:B------:R-:W-:Y:S01]  /*3d50*/  BAR.SYNC.DEFER_BLOCKING 0x0 ;  /* 0x0000000000007b1d */ /* 0x000fe20000010000 */
[----:B---3--:R-:W-:-:S13]  /*3d60*/  ISETP.GE.AND P0, PT, R20, UR4, PT ;  /* 0x0000000414007c0c */ /* 0x008fda000bf06270 */
[----:B------:R-:W-:Y:S05]  /*3d70*/  @P0 EXIT ;  /* 0x000000000000094d */ /* 0x000fea0003800000 */
[----:B------:R-:W-:Y:S05]  /*3d80*/  BSYNC B0 ;  /* 0x0000000000007941 */ /* 0x000fea0003800000 */
.L_x_56:
[----:B------:R-:W3:Y:S01]  /*3d90*/  LDC R3, c[0x0][0x3ac] ;  /* 0x0000eb00ff037b82 */ /* 0x000ee20000000800 */
[----:B------:R-:W4:Y:S01]  /*3da0*/  LDCU UR8, c[0x0][0x360] ;  /* 0x00006c00ff0877ac */ /* 0x000f220008000800 */
[----:B---3--:R-:W-:-:S13]  /*3db0*/  ISETP.GT.AND P0, PT, R3, RZ, PT ;  /* 0x000000ff0300720c */ /* 0x008fda0003f04270 */
[----:B----4-:R-:W-:Y:S05]  /*3dc0*/  @P0 BRA `(.L_x_66) ;  /* 0x0000000000200947 */ /* 0x010fea0003800000 */
[----:B0-----:R-:W0:Y:S02]  /*3dd0*/  LDC.64 R4, c[0x0][0x398] ;  /* 0x0000e600ff047b82 */ /* 0x001e240000000a00 */
.L_x_67:
[C---:B---3--:R-:W-:Y:S01]  /*3de0*/  VIADD R3, R20.reuse, UR5 ;  /* 0x0000000514037c36 */ /* 0x048fe20008000000 */
[----:B------:R-:W-:-:S03]  /*3df0*/  IADD3 R20, PT, PT, R20, UR8, RZ ;  /* 0x0000000814147c10 */ /* 0x000fc6000fffe0ff */
[----:B0-----:R-:W-:Y:S01]  /*3e00*/  IMAD.WIDE R2, R3, 0x2, R4 ;  /* 0x0000000203027825 */ /* 0x001fe200078e0204 */
[----:B------:R-:W-:-:S04]  /*3e10*/  ISETP.GE.AND P0, PT, R20, UR4, PT ;  /* 0x0000000414007c0c */ /* 0x000fc8000bf06270 */
[----:B------:R3:W-:Y:S09]  /*3e20*/  STG.E.U16 desc[UR10][R2.64], RZ ;  /* 0x000000ff02007986 */ /* 0x0007f2000c10150a */
[----:B------:R-:W-:Y:S05]  /*3e30*/  @!P0 BRA `(.L_x_67) ;  /* 0xfffffffc00e88947 */ /* 0x000fea000383ffff */
[----:B------:R-:W-:Y:S05]  /*3e40*/  EXIT ;  /* 0x000000000000794d */ /* 0x000fea0003800000 */
.L_x_66:
[C---:B------:R-:W-:Y:S02]  /*3e50*/  LOP3.LUT R13, R3.reuse, 0xf, RZ, 0xc0, !PT ;  /* 0x0000000f030d7812 */ /* 0x040fe400078ec0ff */
[----:B------:R-:W-:-:S03]  /*3e60*/  LOP3.LUT R0, R3, 0x7, RZ, 0xc0, !PT ;  /* 0x0000000703007812 */ /* 0x000fc600078ec0ff */
[----:B------:R-:W-:Y:S01]  /*3e70*/  VIADD R2, R13, 0xffffffff ;  /* 0xffffffff0d027836 */ /* 0x000fe20000000000 */
[----:B0-----:R-:W-:-:S04]  /*3e80*/  IADD3 R4, PT, PT, R0, -0x1, RZ ;  /* 0xffffffff00047810 */ /* 0x001fc80007ffe0ff */
[----:B------:R-:W-:Y:S02]  /*3e90*/  ISETP.GE.U32.AND P0, PT, R2, 0x7, PT ;  /* 0x000000070200780c */ /* 0x000fe40003f06070 */
[C---:B------:R-:W-:Y:S02]  /*3ea0*/  LOP3.LUT R2, R3.reuse, 0x7ffffff0, RZ, 0xc0, !PT ;  /* 0x7ffffff003027812 */ /* 0x040fe400078ec0ff */
[----:B------:R-:W-:Y:S02]  /*3eb0*/  ISETP.GE.U32.AND P1, PT, R4, 0x3, PT ;  /* 0x000000030400780c */ /* 0x000fe40003f26070 */
[----:B------:R-:W-:Y:S01]  /*3ec0*/  LOP3.LUT R3, R3, 0x3, RZ, 0xc0, !PT ;  /* 0x0000000303037812 */ /* 0x000fe200078ec0ff */
[----:B------:R-:W-:-:S10]  /*3ed0*/  IMAD.MOV R12, RZ, RZ, -R2 ;  /* 0x000000ffff0c7224 */ /* 0x000fd400078e0a02 */
.L_x_73:
[----:B0-----:R-:W0:Y:S01]  /*3ee0*/  LDCU UR4, c[0x0][0x3ac] ;  /* 0x00007580ff0477ac */ /* 0x001e220008000800 */
[----:B------:R-:W-:Y:S01]  /*3ef0*/  IADD3 R14, PT, PT, R20, UR6, RZ ;  /* 0x00000006140e7c10 */ /* 0x000fe2000fffe0ff */
[----:B------:R-:W-:Y:S01]  /*3f00*/  IMAD.MOV.U32 R11, RZ, RZ, RZ ;  /* 0x000000ffff0b7224 */ /* 0x000fe200078e00ff */
[----:B------:R-:W-:Y:S01]  /*3f10*/  MOV R15, RZ ;  /* 0x000000ff000f7202 */ /* 0x000fe20000000f00 */
[----:B0-----:R-:W-:-:S09]  /*3f20*/  UISETP.GE.U32.AND UP0, UPT, UR4, 0x10, UPT ;  /* 0x000000100400788c */ /* 0x001fd2000bf06070 */
[----:B------:R-:W-:Y:S05]  /*3f30*/  BRA.U !UP0, `(.L_x_68) ;  /* 0x0000000508507547 */ /* 0x000fea000b800000 */
[----:B------:R-:W0:Y:S01]  /*3f40*/  S2UR UR7, SR_CgaCtaId ;  /* 0x00000000000779c3 */ /* 0x000e220000008800 */
[----:B------:R-:W-:Y:S01]  /*3f50*/  UMOV UR4, 0x400 ;  /* 0x0000040000047882 */ /* 0x000fe20000000000 */
[----:B------:R-:W-:Y:S01]  /*3f60*/  IMAD.MOV.U32 R11, RZ, RZ, RZ ;  /* 0x000000ffff0b7224 */ /* 0x000fe200078e00ff */
[----:B------:R-:W-:Y:S01]  /*3f70*/  MOV R16, R14 ;  /* 0x0000000e00107202 */ /* 0x000fe20000000f00 */
[----:B------:R-:W-:Y:S01]  /*3f80*/  IMAD.MOV.U32 R18, RZ, RZ, R12 ;  /* 0x000000ffff127224 */ /* 0x000fe200078e000c */
[----:B0-----:R-:W-:-:S04]  /*3f90*/  ULEA UR4, UR7, UR4, 0x18 ;  /* 0x0000000407047291 */ /* 0x001fc8000f8ec0ff */
[----:B------:R-:W-:-:S06]  /*3fa0*/  UIADD3 UR4, UPT, UPT, UR4, 0x20, URZ ;  /* 0x0000002004047890 */ /* 0x000fcc000fffe0ff */
[----:B------:R-:W-:-:S07]  /*3fb0*/  MOV R15, UR4 ;  /* 0x00000004000f7c02 */ /* 0x000fce0008000f00 */
.L_x_69:
[----:B------:R-:W0:Y:S08]  /*3fc0*/  LDC.64 R4, c[0x0][0x390] ;  /* 0x0000e400ff047b82 */ /* 0x000e300000000a00 */
[----:B------:R-:W3:Y:S01]  /*3fd0*/  LDC R17, c[0x0][0x3b0] ;  /* 0x0000ec00ff117b82 */ /* 0x000ee20000000800 */
[----:B0-----:R-:W-:-:S05]  /*3fe0*/  IMAD.WIDE R4, R16, 0x2, R4 ;  /* 0x0000000210047825 */ /* 0x001fca00078e0204 */
[----:B------:R1:W4:Y:S01]  /*3ff0*/  LDG.E.U16.CONSTANT R10, desc[UR10][R4.64] ;  /* 0x0000000a040a7981 */ /* 0x000322000c1e9500 */
[----:B---3--:R-:W-:-:S05]  /*4000*/  IMAD.WIDE R28, R17, 0x2, R4 ;  /* 0x00000002111c7825 */ /* 0x008fca00078e0204 */
[----:B------:R0:W3:Y:S04]  /*4010*/  LDG.E.U16.CONSTANT R9, desc[UR10][R28.64] ;  /* 0x0000000a1c097981 */ /* 0x0000e8000c1e9500 */
[----:B-12---:R-:W1:Y:S01]  /*4020*/  LDS.128 R4, [R15+-0x20] ;  /* 0xffffe0000f047984 */ /* 0x006e620000000c00 */
[----:B0-----:R-:W-:-:S05]  /*4030*/  IMAD.WIDE R28, R17, 0x2, R28 ;  /* 0x00000002111c7825 */ /* 0x001fca00078e021c */
[----:B------:R-:W2:Y:S01]  /*4040*/  LDG.E.U16.CONSTANT R8, desc[UR10][R28.64] ;  /* 0x0000000a1c087981 */ /* 0x000ea2000c1e9500 */
[----:B------:R-:W-:-:S05]  /*4050*/  IMAD.WIDE R24, R17, 0x2, R28 ;  /* 0x0000000211187825 */ /* 0x000fca00078e021c */
[----:B------:R-:W5:Y:S01]  /*4060*/  LDG.E.U16.CONSTANT R21, desc[UR10][R24.64] ;  /* 0x0000000a18157981 */ /* 0x000f62000c1e9500 */
[----:B------:R-:W-:-:S05]  /*4070*/  IMAD.WIDE R22, R17, 0x2, R24 ;  /* 0x0000000211167825 */ /* 0x000fca00078e0218 */
[----:B------:R-:W5:Y:S01]  /*4080*/  LDG.E.U16.CONSTANT R19, desc[UR10][R22.64] ;  /* 0x0000000a16137981 */ /* 0x000f62000c1e9500 */
[----:B------:R-:W-:-:S05]  /*4090*/  IMAD.WIDE R26, R17, 0x2, R22 ;  /* 0x00000002111a7825 */ /* 0x000fca00078e0216 */
[----:B------:R0:W5:Y:S02]  /*40a0*/  LDG.E.U16.CONSTANT R24, desc[UR10][R26.64] ;  /* 0x0000000a1a187981 */ /* 0x000164000c1e9500 */
[----:B0-----:R-:W-:-:S05]  /*40b0*/  IMAD.WIDE R26, R17, 0x2, R26 ;  /* 0x00000002111a7825 */ /* 0x001fca00078e021a */
[----:B------:R2:W5:Y:S01]  /*40c0*/  LDG.E.U16.CONSTANT R28, desc[UR10][R26.64] ;  /* 0x0000000a1a1c7981 */ /* 0x000562000c1e9500 */
[----:B------:R-:W-:-:S05]  /*40d0*/  IMAD.WIDE R22, R17, 0x2, R26 ;  /* 0x0000000211167825 */ /* 0x000fca00078e021a */
[----:B------:R-:W5:Y:S01]  /*40e0*/  LDG.E.U16.CONSTANT R29, desc[UR10][R22.64] ;  /* 0x0000000a161d7981 */ /* 0x000f62000c1e9500 */
[----:B----4-:R-:W-:-:S04]  /*40f0*/  IMAD.U32 R10, R10, 0x10000, RZ ;  /* 0x000100000a0a7824 */ /* 0x010fc800078e00ff */
[----:B-1----:R-:W-:Y:S01]  /*4100*/  FFMA R4, R4, R10, R11 ;  /* 0x0000000a04047223 */ /* 0x002fe2000000000b */
[----:B---3--:R-:W-:-:S05]  /*4110*/  SHF.L.U32 R9, R9, 0x10, RZ ;  /* 0x0000001009097819 */ /* 0x008fca00000006ff */
[----:B------:R-:W-:Y:S01]  /*4120*/  FFMA R25, R5, R9, R4 ;  /* 0x0000000905197223 */ /* 0x000fe20000000004 */
[----:B------:R-:W-:-:S04]  /*4130*/  IMAD.WIDE R4, R17, 0x2, R22 ;  /* 0x0000000211047825 */ /* 0x000fc800078e0216 */
[----:B--2---:R-:W-:Y:S02]  /*4140*/  IMAD.U32 R26, R8, 0x10000, RZ ;  /* 0x00010000081a7824 */ /* 0x004fe400078e00ff */
[----:B------:R-:W0:Y:S02]  /*4150*/  LDS.128 R8, [R15+-0x10] ;  /* 0xfffff0000f087984 */ /* 0x000e240000000c00 */
[----:B------:R-:W-:Y:S02]  /*4160*/  FFMA R6, R6, R26, R25 ;  /* 0x0000001a06067223 */ /* 0x000fe40000000019 */
[----:B------:R1:W2:Y:S01]  /*4170*/  LDG.E.U16.CONSTANT R26, desc[UR10][R4.64] ;  /* 0x0000000a041a7981 */ /* 0x0002a2000c1e9500 */
[----:B-----5:R-:W-:Y:S01]  /*4180*/  SHF.L.U32 R21, R21, 0x10, RZ ;  /* 0x0000001015157819 */ /* 0x020fe200000006ff */
[----:B-1----:R-:W-:-:S04]  /*4190*/  IMAD.WIDE R4, R17, 0x2, R4 ;  /* 0x0000000211047825 */ /* 0x002fc800078e0204 */
[----:B------:R-:W-:Y:S01]  /*41a0*/  FFMA R7, R7, R21, R6 ;  /* 0x0000001507077223 */ /* 0x000fe20000000006 */
[----:B------:R-:W-:Y:S01]  /*41b0*/  IMAD.U32 R19, R19, 0x10000, RZ ;  /* 0x0001000013137824 */ /* 0x000fe200078e00ff */
[----:B------:R1:W3:Y:S01]  /*41c0*/  LDG.E.U16.CONSTANT R27, desc[UR10][R4.64] ;  /* 0x0000000a041b7981 */ /* 0x0002e2000c1e9500 */
[----:B------:R-:W-:-:S04]  /*41d0*/  IMAD.WIDE R22, R17, 0x2, R4 ;  /* 0x0000000211167825 */ /* 0x000fc800078e0204 */
[----:B-1----:R-:W-:-:S05]  /*41e0*/  IMAD.WIDE R4, R17, 0x2, R22 ;  /* 0x0000000211047825 */ /* 0x002fca00078e0216 */
[----:B------:R-:W4:Y:S01]  /*41f0*/  LDG.E.U16.CONSTANT R21, desc[UR10][R4.64] ;  /* 0x0000000a04157981 */ /* 0x000f22000c1e9500 */
[----:B0-----:R-:W-:-:S03]  /*4200*/  FFMA R8, R8, R19, R7 ;  /* 0x0000001308087223 */ /* 0x001fc60000000007 */
[----:B------:R0:W5:Y:S01]  /*4210*/  LDG.E.U16.CONSTANT R19, desc[UR10][R22.64] ;  /* 0x0000000a16137981 */ /* 0x000162000c1e9500 */
[----:B------:R-:W-:Y:S01]  /*4220*/  SHF.L.U32 R7, R24, 0x10, RZ ;  /* 0x0000001018077819 */ /* 0x000fe200000006ff */
[----:B0-----:R-:W-:-:S04]  /*4230*/  IMAD.WIDE R22, R17, 0x2, R4 ;  /* 0x0000000211167825 */ /* 0x001fc800078e0204 */
[----:B------:R-:W-:Y:S01]  /*4240*/  FFMA R7, R9, R7, R8 ;  /* 0x0000000709077223 */ /* 0x000fe20000000008 */
[C---:B------:R-:W-:Y:S02]  /*4250*/  IMAD.WIDE R24, R17.reuse, 0x2, R22 ;  /* 0x0000000211187825 */ /* 0x040fe400078e0216 */
[----:B------:R-:W5:Y:S02]  /*4260*/  LDG.E.U16.CONSTANT R22, desc[UR10][R22.64] ;  /* 0x0000000a16167981 */ /* 0x000f64000c1e9500 */
[C---:B------:R-:W-:Y:S02]  /*4270*/  IMAD.WIDE R8, R17.reuse, 0x2, R24 ;  /* 0x0000000211087825 */ /* 0x040fe400078e0218 */
[----:B------:R-:W5:Y:S02]  /*4280*/  LDG.E.U16.CONSTANT R23, desc[UR10][R24.64] ;  /* 0x0000000a18177981 */ /* 0x000f64000c1e9500 */
[----:B------:R-:W-:Y:S02]  /*4290*/  IMAD.WIDE R4, R17, 0x2, R8 ;  /* 0x0000000211047825 */ /* 0x000fe400078e0208 */
[----:B------:R-:W5:Y:S04]  /*42a0*/  LDG.E.U16.CONSTANT R24, desc[UR10][R8.64] ;  /* 0x0000000a08187981 */ /* 0x000f68000c1e9500 */
[----:B------:R0:W5:Y:S01]  /*42b0*/  LDG.E.U16.CONSTANT R25, desc[UR10][R4.64] ;  /* 0x0000000a04197981 */ /* 0x000162000c1e9500 */
[----:B------:R-:W-:-:S04]  /*42c0*/  IMAD.U32 R28, R28, 0x10000, RZ ;  /* 0x000100001c1c7824 */ /* 0x000fc800078e00ff */
[----:B------:R-:W-:Y:S02]  /*42d0*/  FFMA R10, R10, R28, R7 ;  /* 0x0000001c0a0a7223 */ /* 0x000fe40000000007 */
[----:B0-----:R-:W0:Y:S01]  /*42e0*/  LDS.128 R4, [R15] ;  /* 0x000000000f047984 */ /* 0x001e220000000c00 */
[----:B------:R-:W-:-:S05]  /*42f0*/  SHF.L.U32 R29, R29, 0x10, RZ ;  /* 0x000000101d1d7819 */ /* 0x000fca00000006ff */
[----:B------:R-:W-:Y:S01]  /*4300*/  FFMA R11, R11, R29, R10 ;  /* 0x0000001d0b0b7223 */ /* 0x000fe2000000000a */
[----:B------:R-:W-:-:S05]  /*4310*/  VIADD R18, R18, 0x10 ;  /* 0x0000001012127836 */ /* 0x000fca0000000000 */
[----:B------:R-:W-:Y:S02]  /*4320*/  ISETP.NE.AND P2, PT, R18, RZ, PT ;  /* 0x000000ff1200720c */ /* 0x000fe40003f45270 */
[----:B------:R-:W-:Y:S01]  /*4330*/  LEA R16, R17, R16, 0x4 ;  /* 0x0000001011107211 */ /* 0x000fe200078e20ff */
[----:B--2---:R-:W-:-:S04]  /*4340*/  IMAD.U32 R26, R26, 0x10000, RZ ;  /* 0x000100001a1a7824 */ /* 0x004fc800078e00ff */
[----:B0-----:R-:W-:Y:S02]  /*4350*/  FFMA R26, R4, R26, R11 ;  /* 0x0000001a041a7223 */ /* 0x001fe4000000000b */
[----:B------:R-:W0:Y:S01]  /*4360*/  LDS.128 R8, [R15+0x10] ;  /* 0x000010000f087984 */ /* 0x000e220000000c00 */
[----:B---3--:R-:W-:-:S05]  /*4370*/  SHF.L.U32 R27, R27, 0x10, RZ ;  /* 0x000000101b1b7819 */ /* 0x008fca00000006ff */
[----:B------:R-:W-:Y:S01]  /*4380*/  FFMA R27, R5, R27, R26 ;  /* 0x0000001b051b7223 */ /* 0x000fe2000000001a */
[----:B----4-:R-:W-:Y:S01]  /*4390*/  SHF.L.U32 R21, R21, 0x10, RZ ;  /* 0x0000001015157819 */ /* 0x010fe200000006ff */
[----:B-----5:R-:W-:-:S04]  /*43a0*/  IMAD.U32 R19, R19, 0x10000, RZ ;  /* 0x0001000013137824 */ /* 0x020fc800078e00ff */
[----:B------:R-:W-:-:S04]  /*43b0*/  FFMA R6, R6, R19, R27 ;  /* 0x0000001306067223 */ /* 0x000fc8000000001b */
[----:B------:R-:W-:Y:S01]  /*43c0*/  FFMA R7, R7, R21, R6 ;  /* 0x0000001507077223 */ /* 0x000fe20000000006 */
[----:B------:R-:W-:-:S04]  /*43d0*/  IMAD.U32 R22, R22, 0x10000, RZ ;  /* 0x0001000016167824 */ /* 0x000fc800078e00ff */
[----:B0-----:R-:W-:Y:S01]  /*43e0*/  FFMA R8, R8, R22, R7 ;  /* 0x0000001608087223 */ /* 0x001fe20000000007 */
[----:B------:R-:W-:-:S05]  /*43f0*/  SHF.L.U32 R23, R23, 0x10, RZ ;  /* 0x0000001017177819 */ /* 0x000fca00000006ff */
[----:B------:R-:W-:Y:S01]  /*4400*/  FFMA R9, R9, R23, R8 ;  /* 0x0000001709097223 */ /* 0x000fe20000000008 */
[----:B------:R-:W-:Y:S01]  /*4410*/  SHF.L.U32 R24, R24, 0x10, RZ ;  /* 0x0000001018187819 */ /* 0x000fe200000006ff */
[----:B------:R-:W-:-:S04]  /*4420*/  IMAD.U32 R25, R25, 0x10000, RZ ;  /* 0x0001000019197824 */ /* 0x000fc800078e00ff */
[----:B------:R-:W-:Y:S01]  /*4430*/  FFMA R10, R10, R24, R9 ;  /* 0x000000180a0a7223 */ /* 0x000fe20000000009 */
[----:B------:R-:W-:-:S03]  /*4440*/  VIADD R15, R15, 0x40 ;  /* 0x000000400f0f7836 */ /* 0x000fc60000000000 */
[----:B------:R-:W-:Y:S01]  /*4450*/  FFMA R11, R11, R25, R10 ;  /* 0x000000190b0b7223 */ /* 0x000fe2000000000a */
[----:B------:R-:W-:Y:S06]  /*4460*/  @P2 BRA `(.L_x_69) ;  /* 0xfffffff800d42947 */ /* 0x000fec000383ffff */
[----:B------:R-:W-:-:S07]  /*4470*/  MOV R15, R2 ;  /* 0x00000002000f7202 */ /* 0x000fce0000000f00 */
.L_x_68:
[----:B------:R-:W-:-:S13]  /*4480*/  ISETP.NE.AND P2, PT, R13, RZ, PT ;  /* 0x000000ff0d00720c */ /* 0x000fda0003f45270 */
[----:B------:R-:W-:Y:S05]  /*4490*/  @!P2 BRA `(.L_x_70) ;  /* 0x000000040080a947 */ /* 0x000fea0003800000 */
[----:B------:R-:W-:Y:S01]  /*44a0*/  ISETP.NE.AND P2, PT, R0, RZ, PT ;  /* 0x000000ff0000720c */ /* 0x000fe20003f45270 */
[----:B------:R-:W-:-:S12]  /*44b0*/  @!P0 BRA `(.L_x_71) ;  /* 0x0000000000a88947 */ /* 0x000fd80003800000 */
[----:B------:R-:W0:Y:S08]  /*44c0*/  LDC R25, c[0x0][0x3b0] ;  /* 0x0000ec00ff197b82 */ /* 0x000e300000000800 */
[----:B------:R-:W3:Y:S01]  /*44d0*/  LDC.64 R26, c[0x0][0x390] ;  /* 0x0000e400ff1a7b82 */ /* 0x000ee20000000a00 */
[----:B0-----:R-:W-:-:S04]  /*44e0*/  IMAD R5, R15, R25, R14 ;  /* 0x000000190f057224 */ /* 0x001fc800078e020e */
[----:B---3--:R-:W-:-:S05]  /*44f0*/  IMAD.WIDE R26, R5, 0x2, R26 ;  /* 0x00000002051a7825 */ /* 0x008fca00078e021a */
[----:B------:R0:W3:Y:S01]  /*4500*/  LDG.E.U16.CONSTANT R10, desc[UR10][R26.64] ;  /* 0x0000000a1a0a7981 */ /* 0x0000e2000c1e9500 */
[----:B------:R-:W-:-:S05]  /*4510*/  IMAD.WIDE R28, R25, 0x2, R26 ;  /* 0x00000002191c7825 */ /* 0x000fca00078e021a */
[----:B------:R-:W4:Y:S01]  /*4520*/  LDG.E.U16.CONSTANT R17, desc[UR10][R28.64] ;  /* 0x0000000a1c117981 */ /* 0x000f22000c1e9500 */
[----:B-12---:R-:W-:-:S05]  /*4530*/  IMAD.WIDE R6, R25, 0x2, R28 ;  /* 0x0000000219067825 */ /* 0x006fca00078e021c */
[----:B------:R-:W2:Y:S01]  /*4540*/  LDG.E.U16.CONSTANT R16, desc[UR10][R6.64] ;  /* 0x0000000a06107981 */ /* 0x000ea2000c1e9500 */
[----:B------:R-:W-:-:S05]  /*4550*/  IMAD.WIDE R4, R25, 0x2, R6 ;  /* 0x0000000219047825 */ /* 0x000fca00078e0206 */
[----:B------:R1:W5:Y:S01]  /*4560*/  LDG.E.U16.CONSTANT R21, desc[UR10][R4.64] ;  /* 0x0000000a04157981 */ /* 0x000362000c1e9500 */
[----:B------:R-:W-:-:S04]  /*4570*/  IMAD.WIDE R18, R25, 0x2, R4 ;  /* 0x0000000219127825 */ /* 0x000fc800078e0204 */
[C---:B------:R-:W-:Y:S02]  /*4580*/  IMAD.WIDE R8, R25.reuse, 0x2, R18 ;  /* 0x0000000219087825 */ /* 0x040fe400078e0212 */
[----:B------:R-:W5:Y:S02]  /*4590*/  LDG.E.U16.CONSTANT R18, desc[UR10][R18.64] ;  /* 0x0000000a12127981 */ /* 0x000f64000c1e9500 */
[C---:B------:R-:W-:Y:S02]  /*45a0*/  IMAD.WIDE R22, R25.reuse, 0x2, R8 ;  /* 0x0000000219167825 */ /* 0x040fe400078e0208 */
[----:B------:R3:W5:Y:S02]  /*45b0*/  LDG.E.U16.CONSTANT R26, desc[UR10][R8.64] ;  /* 0x0000000a081a7981 */ /* 0x000764000c1e9500 */
[----:B------:R-:W-:Y:S02]  /*45c0*/  IMAD.WIDE R24, R25, 0x2, R22 ;  /* 0x0000000219187825 */ /* 0x000fe400078e0216 */
[----:B------:R-:W5:Y:S04]  /*45d0*/  LDG.E.U16.CONSTANT R22, desc[UR10][R22.64] ;  /* 0x0000000a16167981 */ /* 0x000f68000c1e9500 */
[----:B------:R-:W5:Y:S01]  /*45e0*/  LDG.E.U16.CONSTANT R24, desc[UR10][R24.64] ;  /* 0x0000000a18187981 */ /* 0x000f62000c1e9500 */
[----:B------:R-:W0:Y:S01]  /*45f0*/  S2UR UR7, SR_CgaCtaId ;  /* 0x00000000000779c3 */ /* 0x000e220000008800 */
[----:B------:R-:W-:-:S02]  /*4600*/  UMOV UR4, 0x400 ;  /* 0x0000040000047882 */ /* 0x000fc40000000000 */
[----:B0-----:R-:W-:-:S06]  /*4610*/  ULEA UR4, UR7, UR4, 0x18 ;  /* 0x0000000407047291 */ /* 0x001fcc000f8ec0ff */
[----:B------:R-:W-:-:S05]  /*4620*/  LEA R27, R15, UR4, 0x2 ;  /* 0x000000040f1b7c11 */ /* 0x000fca000f8e10ff */
[----:B-1----:R-:W0:Y:S01]  /*4630*/  LDS.128 R4, [R27] ;  /* 0x000000001b047984 */ /* 0x002e220000000c00 */
[----:B------:R-:W-:Y:S02]  /*4640*/  VIADD R15, R15, 0x8 ;  /* 0x000000080f0f7836 */ /* 0x000fe40000000000 */
[----:B---3--:R-:W-:-:S04]  /*4650*/  IMAD.U32 R10, R10, 0x10000, RZ ;  /* 0x000100000a0a7824 */ /* 0x008fc800078e00ff */
[----:B0-----:R-:W-:Y:S02]  /*4660*/  FFMA R4, R4, R10, R11 ;  /* 0x0000000a04047223 */ /* 0x001fe4000000000b */
[----:B------:R-:W0:Y:S01]  /*4670*/  LDS.128 R8, [R27+0x10] ;  /* 0x000010001b087984 */ /* 0x000e220000000c00 */
[----:B----4-:R-:W-:Y:S01]  /*4680*/  SHF.L.U32 R17, R17, 0x10, RZ ;  /* 0x0000001011117819 */ /* 0x010fe200000006ff */
[----:B--2---:R-:W-:-:S04]  /*4690*/  IMAD.U32 R16, R16, 0x10000, RZ ;  /* 0x0001000010107824 */ /* 0x004fc800078e00ff */
[----:B------:R-:W-:-:S04]  /*46a0*/  FFMA R5, R17, R5, R4 ;  /* 0x0000000511057223 */ /* 0x000fc80000000004 */
[----:B------:R-:W-:Y:S01]  /*46b0*/  FFMA R6, R16, R6, R5 ;  /* 0x0000000610067223 */ /* 0x000fe20000000005 */
[----:B-----5:R-:W-:-:S05]  /*46c0*/  SHF.L.U32 R21, R21, 0x10, RZ ;  /* 0x0000001015157819 */ /* 0x020fca00000006ff */
[----:B------:R-:W-:Y:S01]  /*46d0*/  FFMA R7, R21, R7, R6 ;  /* 0x0000000715077223 */ /* 0x000fe20000000006 */
[----:B------:R-:W-:Y:S01]  /*46e0*/  IMAD.U32 R18, R18, 0x10000, RZ ;  /* 0x0001000012127824 */ /* 0x000fe200078e00ff */
[----:B------:R-:W-:Y:S01]  /*46f0*/  SHF.L.U32 R5, R26, 0x10, RZ ;  /* 0x000000101a057819 */ /* 0x000fe200000006ff */
[----:B------:R-:W-:Y:S02]  /*4700*/  IMAD.U32 R22, R22, 0x10000, RZ ;  /* 0x0001000016167824 */ /* 0x000fe400078e00ff */
[----:B0-----:R-:W-:Y:S01]  /*4710*/  FFMA R8, R8, R18, R7 ;  /* 0x0000001208087223 */ /* 0x001fe20000000007 */
[----:B------:R-:W-:-:S03]  /*4720*/  SHF.L.U32 R7, R24, 0x10, RZ ;  /* 0x0000001018077819 */ /* 0x000fc600000006ff */
[----:B------:R-:W-:-:S04]  /*4730*/  FFMA R5, R5, R9, R8 ;  /* 0x0000000905057223 */ /* 0x000fc80000000008 */
[----:B------:R-:W-:-:S04]  /*4740*/  FFMA R10, R22, R10, R5 ;  /* 0x0000000a160a7223 */ /* 0x000fc80000000005 */
[----:B------:R-:W-:-:S07]  /*4750*/  FFMA R11, R7, R11, R10 ;  /* 0x0000000b070b7223 */ /* 0x000fce000000000a */
.L_x_71:
[----:B------:R-:W-:Y:S05]  /*4760*/  @!P2 BRA `(.L_x_70) ;  /* 0x0000000000cca947 */ /* 0x000fea0003800000 */
[----:B------:R-:W-:Y:S01]  /*4770*/  ISETP.NE.AND P2, PT, R3, RZ, PT ;  /* 0x000000ff0300720c */ /* 0x000fe20003f45270 */
[----:B------:R-:W-:-:S12]  /*4780*/  @!P1 BRA `(.L_x_72) ;  /* 0x0000000000649947 */ /* 0x000fd80003800000 */
[----:B------:R-:W0:Y:S08]  /*4790*/  LDC R23, c[0x0][0x3b0] ;  /* 0x0000ec00ff177b82 */ /* 0x000e300000000800 */
[----:B------:R-:W3:Y:S01]  /*47a0*/  LDC.64 R4, c[0x0][0x390] ;  /* 0x0000e400ff047b82 */ /* 0x000ee20000000a00 */
[----:B0-----:R-:W-:-:S04]  /*47b0*/  IMAD R17, R15, R23, R14 ;  /* 0x000000170f117224 */ /* 0x001fc800078e020e */
[----:B---3--:R-:W-:-:S04]  /*47c0*/  IMAD.WIDE R16, R17, 0x2, R4 ;  /* 0x0000000211107825 */ /* 0x008fc800078e0204 */
[C---:B------:R-:W-:Y:S02]  /*47d0*/  IMAD.WIDE R18, R23.reuse, 0x2, R16 ;  /* 0x0000000217127825 */ /* 0x040fe400078e0210 */
[----:B------:R-:W3:Y:S02]  /*47e0*/  LDG.E.U16.CONSTANT R16, desc[UR10][R16.64] ;  /* 0x0000000a10107981 */ /* 0x000ee4000c1e9500 */
[C---:B------:R-:W-:Y:S02]  /*47f0*/  IMAD.WIDE R8, R23.reuse, 0x2, R18 ;  /* 0x0000000217087825 */ /* 0x040fe400078e0212 */
[----:B------:R-:W4:Y:S02]  /*4800*/  LDG.E.U16.CONSTANT R18, desc[UR10][R18.64] ;  /* 0x0000000a12127981 */ /* 0x000f24000c1e9500 */
[----:B------:R-:W-:Y:S02]  /*4810*/  IMAD.WIDE R22, R23, 0x2, R8 ;  /* 0x0000000217167825 */ /* 0x000fe400078e0208 */
[----:B------:R-:W5:Y:S04]  /*4820*/  LDG.E.U16.CONSTANT R8, desc[UR10][R8.64] ;  /* 0x0000000a08087981 */ /* 0x000f68000c1e9500 */
[----:B------:R-:W5:Y:S01]  /*4830*/  LDG.E.U16.CONSTANT R22, desc[UR10][R22.64] ;  /* 0x0000000a16167981 */ /* 0x000f62000c1e9500 */
[----:B------:R-:W0:Y:S01]  /*4840*/  S2UR UR7, SR_CgaCtaId ;  /* 0x00000000000779c3 */ /* 0x000e220000008800 */
[----:B------:R-:W-:-:S02]  /*4850*/  UMOV UR4, 0x400 ;  /* 0x0000040000047882 */ /* 0x000fc40000000000 */
[----:B0-----:R-:W-:-:S06]  /*4860*/  ULEA UR4, UR7, UR4, 0x18 ;  /* 0x0000000407047291 */ /* 0x001fcc000f8ec0ff */
[C---:B------:R-:W-:Y:S02]  /*4870*/  LEA R4, R15.reuse, UR4, 0x2 ;  /* 0x000000040f047c11 */ /* 0x040fe4000f8e10ff */
[----:B------:R-:W-:-:S04]  /*4880*/  IADD3 R15, PT, PT, R15, 0x4, RZ ;  /* 0x000000040f0f7810 */ /* 0x000fc80007ffe0ff */
[----:B-12---:R-:W0:Y:S01]  /*4890*/  LDS.128 R4, [R4] ;  /* 0x0000000004047984 */ /* 0x006e220000000c00 */
[----:B---3--:R-:W-:-:S05]  /*48a0*/  SHF.L.U32 R16, R16, 0x10, RZ ;  /* 0x0000001010107819 */ /* 0x008fca00000006ff */
[----:B0-----:R-:W-:Y:S01]  /*48b0*/  FFMA R16, R4, R16, R11 ;  /* 0x0000001004107223 */ /* 0x001fe2000000000b */
[----:B----4-:R-:W-:-:S04]  /*48c0*/  IMAD.U32 R17, R18, 0x10000, RZ ;  /* 0x0001000012117824 */ /* 0x010fc800078e00ff */
[----:B------:R-:W-:Y:S01]  /*48d0*/  FFMA R5, R17, R5, R16 ;  /* 0x0000000511057223 */ /* 0x000fe20000000010 */
[----:B-----5:R-:W-:Y:S01]  /*48e0*/  SHF.L.U32 R10, R8, 0x10, RZ ;  /* 0x00000010080a7819 */ /* 0x020fe200000006ff */
[----:B------:R-:W-:-:S04]  /*48f0*/  IMAD.U32 R11, R22, 0x10000, RZ ;  /* 0x00010000160b7824 */ /* 0x000fc800078e00ff */
[----:B------:R-:W-:-:S04]  /*4900*/  FFMA R6, R10, R6, R5 ;  /* 0x000000060a067223 */ /* 0x000fc80000000005 */
[----:B------:R-:W-:-:S07]  /*4910*/  FFMA R11, R11, R7, R6 ;  /* 0x000000070b0b7223 */ /* 0x000fce0000000006 */
.L_x_72:
[----:B------:R-:W-:Y:S05]  /*4920*/  @!P2 BRA `(.L_x_70) ;  /* 0x00000000005ca947 */ /* 0x000fea0003800000 */
[----:B------:R-:W0:Y:S08]  /*4930*/  LDC R17, c[0x0][0x3b0] ;  /* 0x0000ec00ff117b82 */ /* 0x000e300000000800 */
[----:B------:R-:W3:Y:S01]  /*4940*/  LDC.64 R8, c[0x0][0x390] ;  /* 0x0000e400ff087b82 */ /* 0x000ee20000000a00 */
[----:B0-----:R-:W-:-:S04]  /*4950*/  IMAD R5, R15, R17, R14 ;  /* 0x000000110f057224 */ /* 0x001fc800078e020e */
[----:B---3--:R-:W-:-:S05]  /*4960*/  IMAD.WIDE R8, R5, 0x2, R8 ;  /* 0x0000000205087825 */ /* 0x008fca00078e0208 */
[----:B------:R-:W3:Y:S01]  /*4970*/  LDG.E.U16.CONSTANT R10, desc[UR10][R8.64] ;  /* 0x0000000a080a7981 */ /* 0x000ee2000c1e9500 */
[----:B------:R-:W0:Y:S01]  /*4980*/  S2UR UR7, SR_CgaCtaId ;  /* 0x00000000000779c3 */ /* 0x000e220000008800 */
[----:B------:R-:W-:Y:S01]  /*4990*/  UMOV UR4, 0x400 ;  /* 0x0000040000047882 */ /* 0x000fe20000000000 */
[----:B------:R-:W-:Y:S01]  /*49a0*/  ISETP.NE.AND P2, PT, R3, 0x1, PT ;  /* 0x000000010300780c */ /* 0x000fe20003f45270 */
[----:B0-----:R-:W-:-:S06]  /*49b0*/  ULEA UR4, UR7, UR4, 0x18 ;  /* 0x0000000407047291 */ /* 0x001fcc000f8ec0ff */
[----:B------:R-:W-:-:S06]  /*49c0*/  LEA R4, R15, UR4, 0x2 ;  /* 0x000000040f047c11 */ /* 0x000fcc000f8e10ff */
[----:B-12---:R-:W0:Y:S01]  /*49d0*/  LDS.128 R4, [R4] ;  /* 0x0000000004047984 */ /* 0x006e220000000c00 */
[----:B---3--:R-:W-:-:S04]  /*49e0*/  IMAD.U32 R10, R10, 0x10000, RZ ;  /* 0x000100000a0a7824 */ /* 0x008fc800078e00ff */
[----:B0-----:R-:W-:Y:S01]  /*49f0*/  FFMA R11, R4, R10, R11 ;  /* 0x0000000a040b7223 */ /* 0x001fe2000000000b */
[----:B------:R-:W-:Y:S06]  /*4a00*/  @!P2 BRA `(.L_x_70) ;  /* 0x000000000024a947 */ /* 0x000fec0003800000 */
[----:B------:R-:W-:Y:S01]  /*4a10*/  ISETP.NE.AND P2, PT, R3, 0x2, PT ;  /* 0x000000020300780c */ /* 0x000fe20003f45270 */
[----:B------:R-:W-:-:S12]  /*4a20*/  IMAD.WIDE R14, R17, 0x2, R8 ;  /* 0x00000002110e7825 */ /* 0x000fd800078e0208 */
[----:B------:R-:W-:Y:S02]  /*4a30*/  @P2 IMAD.WIDE R8, R17, 0x2, R14 ;  /* 0x0000000211082825 */ /* 0x000fe400078e020e */
[----:B------:R-:W2:Y:S04]  /*4a40*/  LDG.E.U16.CONSTANT R14, desc[UR10][R14.64] ;  /* 0x0000000a0e0e7981 */ /* 0x000ea8000c1e9500 */
[----:B------:R-:W3:Y:S01]  /*4a50*/  @P2 LDG.E.U16.CONSTANT R8, desc[UR10][R8.64] ;  /* 0x0000000a08082981 */ /* 0x000ee2000c1e9500 */
[----:B--2---:R-:W-:Y:S01]  /*4a60*/  SHF.L.U32 R4, R14, 0x10, RZ ;  /* 0x000000100e047819 */ /* 0x004fe200000006ff */
[----:B---3--:R-:W-:-:S04]  /*4a70*/  @P2 IMAD.U32 R10, R8, 0x10000, RZ ;  /* 0x00010000080a2824 */ /* 0x008fc800078e00ff */
[----:B------:R-:W-:-:S04]  /*4a80*/  FFMA R11, R4, R5, R11 ;  /* 0x00000005040b7223 */ /* 0x000fc8000000000b */
[----:B------:R-:W-:-:S07]  /*4a90*/  @P2 FFMA R11, R10, R6, R11 ;  /* 0x000000060a0b2223 */ /* 0x000fce000000000b */
.L_x_70:
[----:B------:R-:W0:Y:S01]  /*4aa0*/  LDC.64 R4, c[0x0][0x398] ;  /* 0x0000e600ff047b82 */ /* 0x000e220000000a00 */
[----:B------:R-:W3:Y:S01]  /*4ab0*/  LDCU UR4, c[0x0][0x3b0] ;  /* 0x00007600ff0477ac */ /* 0x000ee20008000800 */
[C---:B-12---:R-:W-:Y:S01]  /*4ac0*/  IADD3 R7, PT, PT, R20.reuse, UR5, RZ ;  /* 0x0000000514077c10 */ /* 0x046fe2000fffe0ff */
[----:B------:R-:W-:Y:S01]  /*4ad0*/  VIADD R20, R20, UR8 ;  /* 0x0000000814147c36 */ /* 0x000fe20008000000 */
[----:B------:R-:W-:-:S04]  /*4ae0*/  F2FP.BF16.F32.PACK_AB R11, RZ, R11 ;  /* 0x0000000bff0b723e */ /* 0x000fc800000010ff */
[----:B---3--:R-:W-:Y:S01]  /*4af0*/  ISETP.GE.AND P2, PT, R20, UR4, PT ;  /* 0x0000000414007c0c */ /* 0x008fe2000bf46270 */
[----:B0-----:R-:W-:-:S05]  /*4b00*/  IMAD.WIDE R4, R7, 0x2, R4 ;  /* 0x0000000207047825 */ /* 0x001fca00078e0204 */
[----:B------:R0:W-:Y:S07]  /*4b10*/  STG.E.U16 desc[UR10][R4.64], R11 ;  /* 0x0000000b04007986 */ /* 0x0001ee000c10150a */
[----:B------:R-:W-:Y:S05]  /*4b20*/  @!P2 BRA `(.L_x_73) ;  /* 0xfffffff000eca947 */ /* 0x000fea000383ffff */
[----:B------:R-:W-:Y:S05]  /*4b30*/  EXIT ;  /* 0x000000000000794d */ /* 0x000fea0003800000 */
.L_x_52:
[----:B0-----:R-:W-:Y:S01]  /*4b40*/  MOV R11, R4 ;  /* 0x00000004000b7202 */ /* 0x001fe20000000f00 */
[----:B--2---:R-:W-:Y:S01]  /*4b50*/  IMAD.MOV.U32 R12, RZ, RZ, 0x10 ;  /* 0x00000010ff0c7424 */ /* 0x004fe200078e00ff */
[----:B---34-:R-:W-:Y:S01]  /*4b60*/  MOV R13, 0x1f ;  /* 0x0000001f000d7802 */ /* 0x018fe20000000f00 */
[----:B------:R-:W-:-:S07]  /*4b70*/  IMAD.MOV.U32 R10, RZ, RZ, -0x1 ;  /* 0xffffffffff0a7424 */ /* 0x000fce00078e00ff */
[----:B-1----:R-:W-:Y:S05]  /*4b80*/  WARPSYNC.COLLECTIVE R10, `(.L_x_74) ;  /* 0x000000000a087348 */ /* 0x002fea0003c00000 */
[----:B------:R0:W2:Y:S02]  /*4b90*/  SHFL.BFLY P0, R9, R11, R12, R13 ;  /* 0x0c00000c0b097389 */ /* 0x0000a4000000000d */
[----:B012---:R-:W-:Y:S05]  /*4ba0*/  ENDCOLLECTIVE ;  /* 0x000000000000791b */ /* 0x007fea0003800000 */
.L_x_74:
[----:B------:R-:W-:Y:S02]  /*4bb0*/  MOV R12, 0x8 ;  /* 0x00000008000c7802 */ /* 0x000fe40000000f00 */
[----:B------:R-:W-:-:S04]  /*4bc0*/  MOV R5, R9 ;  /* 0x0000000900057202 */ /* 0x000fc80000000f00 */
[----:B------:R-:W-:-:S05]  /*4bd0*/  FMNMX R5, R5, R4, !PT ;  /* 0x0000000405057209 */ /* 0x000fca0007800000 */
[----:B------:R-:W-:-:S07]  /*4be0*/  IMAD.MOV.U32 R11, RZ, RZ, R5 ;  /* 0x000000ffff0b7224 */ /* 0x000fce00078e0005 */
[----:B------:R-:W-:Y:S05]  /*4bf0*/  WARPSYNC.COLLECTIVE R10, `(.L_x_75) ;  /* 0x000000000a087348 */ /* 0x000fea0003c00000 */
[----:B------:R0:W1:Y:S02]  /*4c00*/  SHFL.BFLY P0, R9, R11, R12, R13 ;  /* 0x0c00000c0b097389 */ /* 0x000064000000000d */
[----:B01----:R-:W-:Y:S05]  /*4c10*/  ENDCOLLECTIVE ;  /* 0x000000000000791b */ /* 0x003fea0003800000 */
.L_x_75:
[----:B------:R-:W-:Y:S02]  /*4c20*/  IMAD.MOV.U32 R12, RZ, RZ, 0x4 ;  /* 0x00000004ff0c7424 */ /* 0x000fe400078e00ff */
[----:B------:R-:W-:-:S05]  /*4c30*/  IMAD.MOV.U32 R6, RZ, RZ, R9 ;  /* 0x000000ffff067224 */ /* 0x000fca00078e0009 */
[----:B------:R-:W-:-:S04]  /*4c40*/  FMNMX R6, R5, R6, !PT ;  /* 0x0000000605067209 */ /* 0x000fc80007800000 */
[----:B------:R-:W-:-:S07]  /*4c50*/  MOV R11, R6 ;  /* 0x00000006000b7202 */ /* 0x000fce0000000f00 */
[----:B------:R-:W-:Y:S05]  /*4c60*/  WARPSYNC.COLLECTIVE R10, `(.L_x_76) ;  /* 0x000000000a087348 */ /* 0x000fea0003c00000 */
[----:B------:R0:W1:Y:S02]  /*4c70*/  SHFL.BFLY P0, R9, R11, R12, R13 ;  /* 0x0c00000c0b097389 */ /* 0x000064000000000d */
[----:B01----:R-:W-:Y:S05]  /*4c80*/  ENDCOLLECTIVE ;  /* 0x000000000000791b */ /* 0x003fea0003800000 */
.L_x_76:
[----:B------:R-:W-:Y:S02]  /*4c90*/  MOV R12, 0x2 ;  /* 0x00000002000c7802 */ /* 0x000fe40000000f00 */
[----:B------:R-:W-:-:S04]  /*4ca0*/  MOV R7, R9 ;  /* 0x0000000900077202 */ /* 0x000fc80000000f00 */
[----:B------:R-:W-:-:S05]  /*4cb0*/  FMNMX R7, R6, R7, !PT ;  /* 0x0000000706077209 */ /* 0x000fca0007800000 */
[----:B------:R-:W-:-:S07]  /*4cc0*/  IMAD.MOV.U32 R11, RZ, RZ, R7 ;  /* 0x000000ffff0b7224 */ /* 0x000fce00078e0007 */
[----:B------:R-:W-:Y:S05]  /*4cd0*/  WARPSYNC.COLLECTIVE R10, `(.L_x_77) ;  /* 0x000000000a087348 */ /* 0x000fea0003c00000 */
[----:B------:R0:W1:Y:S02]  /*4ce0*/  SHFL.BFLY P0, R9, R11, R12, R13 ;  /* 0x0c00000c0b097389 */ /* 0x000064000000000d */
[----:B01----:R-:W-:Y:S05]  /*4cf0*/  ENDCOLLECTIVE ;  /* 0x000000000000791b */ /* 0x003fea0003800000 */
.L_x_77:
[----:B------:R-:W-:Y:S02]  /*4d00*/  IMAD.MOV.U32 R12, RZ, RZ, 0x1 ;  /* 0x00000001ff0c7424 */ /* 0x000fe400078e00ff */
[----:B------:R-:W-:-:S05]  /*4d10*/  IMAD.MOV.U32 R8, RZ, RZ, R9 ;  /* 0x000000ffff087224 */ /* 0x000fca00078e0009 */
[----:B------:R-:W-:-:S04]  /*4d20*/  FMNMX R8, R7, R8, !PT ;  /* 0x0000000807087209 */ /* 0x000fc80007800000 */
[----:B------:R-:W-:-:S07]  /*4d30*/  MOV R11, R8 ;  /* 0x00000008000b7202 */ /* 0x000fce0000000f00 */
[----:B------:R-:W-:Y:S05]  /*4d40*/  WARPSYNC.COLLECTIVE R10, `(.L_x_78) ;  /* 0x000000000a087348 */ /* 0x000fea0003c00000 */
[----:B------:R0:W1:Y:S02]  /*4d50*/  SHFL.BFLY P0, R9, R11, R12, R13 ;  /* 0x0c00000c0b097389 */ /* 0x000064000000000d */
[----:B01----:R-:W-:Y:S05]  /*4d60*/  ENDCOLLECTIVE ;  /* 0x000000000000791b */ /* 0x003fea0003800000 */
.L_x_78:
[----:B------:R-:W-:Y:S05]  /*4d70*/  BRA `(.L_x_79) ;  /* 0xffffffe800207947 */ /* 0x000fea000383ffff */
.L_x_58:
[----:B-1----:R-:W-:Y:S01]  /*4d80*/  MOV R11, R0 ;  /* 0x00000000000b7202 */ /* 0x002fe20000000f00 */
[----:B------:R-:W-:Y:S01]  /*4d90*/  IMAD.MOV.U32 R12, RZ, RZ, 0x10 ;  /* 0x00000010ff0c7424 */ /* 0x000fe200078e00ff */
[----:B------:R-:W-:Y:S01]  /*4da0*/  MOV R13, 0x1f ;  /* 0x0000001f000d7802 */ /* 0x000fe20000000f00 */
[----:B------:R-:W-:-:S07]  /*4db0*/  IMAD.MOV.U32 R10, RZ, RZ, -0x1 ;  /* 0xffffffffff0a7424 */ /* 0x000fce00078e00ff */
[----:B0-----:R-:W-:Y:S05]  /*4dc0*/  WARPSYNC.COLLECTIVE R10, `(.L_x_80) ;  /* 0x000000000a087348 */ /* 0x001fea0003c00000 */
[----:B------:R1:W2:Y:S02]  /*4dd0*/  SHFL.BFLY P0, R9, R11, R12, R13 ;  /* 0x0c00000c0b097389 */ /* 0x0002a4000000000d */
[----:B012---:R-:W-:Y:S05]  /*4de0*/  ENDCOLLECTIVE ;  /* 0x000000000000791b */ /* 0x007fea0003800000 */
.L_x_80:
[----:B------:R-:W-:Y:S02]  /*4df0*/  MOV R12, 0x8 ;  /* 0x00000008000c7802 */ /* 0x000fe40000000f00 */
[----:B------:R-:W-:-:S05]  /*4e00*/  MOV R3, R9 ;  /* 0x0000000900037202 */ /* 0x000fca0000000f00 */
[----:B------:R-:W-:-:S04]  /*4e10*/  FADD R3, R3, R0 ;  /* 0x0000000003037221 */ /* 0x000fc80000000000 */
[----:B------:R-:W-:-:S07]  /*4e20*/  IMAD.MOV.U32 R11, RZ, RZ, R3 ;  /* 0x000000ffff0b7224 */ /* 0x000fce00078e0003 */
[----:B------:R-:W-:Y:S05]  /*4e30*/  WARPSYNC.COLLECTIVE R10, `(.L_x_81) ;  /* 0x000000000a087348 */ /* 0x000fea0003c00000 */
[----:B------:R0:W1:Y:S02]  /*4e40*/  SHFL.BFLY P0, R9, R11, R12, R13 ;  /* 0x0c00000c0b097389 */ /* 0x000064000000000d */
[----:B01----:R-:W-:Y:S05]  /*4e50*/  ENDCOLLECTIVE ;  /* 0x000000000000791b */ /* 0x003fea0003800000 */
.L_x_81:
[----:B------:R-:W-:Y:S02]  /*4e60*/  IMAD.MOV.U32 R12, RZ, RZ, 0x4 ;  /* 0x00000004ff0c7424 */ /* 0x000fe400078e00ff */
[----:B------:R-:W-:-:S04]  /*4e70*/  IMAD.MOV.U32 R2, RZ, RZ, R9 ;  /* 0x000000ffff027224 */ /* 0x000fc800078e0009 */
[----:B------:R-:W-:-:S05]  /*4e80*/  FADD R2, R3, R2 ;  /* 0x0000000203027221 */ /* 0x000fca0000000000 */
[----:B------:R-:W-:-:S07]  /*4e90*/  MOV R11, R2 ;  /* 0x00000002000b7202 */ /* 0x000fce0000000f00 */
[----:B------:R-:W-:Y:S05]  /*4ea0*/  WARPSYNC.COLLECTIVE R10, `(.L_x_82) ;  /* 0x000000000a087348 */ /* 0x000fea0003c00000 */
[----:B------:R0:W1:Y:S02]  /*4eb0*/  SHFL.BFLY P0, R9, R11, R12, R13 ;  /* 0x0c00000c0b097389 */ /* 0x000064000000000d */
[----:B01----:R-:W-:Y:S05]  /*4ec0*/  ENDCOLLECTIVE ;  /* 0x000000000000791b */ /* 0x003fea0003800000 */
.L_x_82:
[----:B------:R-:W-:Y:S02]  /*4ed0*/  MOV R12, 0x2 ;  /* 0x00000002000c7802 */ /* 0x000fe40000000f00 */
[----:B------:R-:W-:-:S05]  /*4ee0*/  MOV R5, R9 ;  /* 0x0000000900057202 */ /* 0x000fca0000000f00 */
[----:B------:R-:W-:-:S04]  /*4ef0*/  FADD R5, R2, R5 ;  /* 0x0000000502057221 */ /* 0x000fc80000000000 */
[----:B------:R-:W-:-:S07]  /*4f00*/  IMAD.MOV.U32 R11, RZ, RZ, R5 ;  /* 0x000000ffff0b7224 */ /* 0x000fce00078e0005 */
[----:B------:R-:W-:Y:S05]  /*4f10*/  WARPSYNC.COLLECTIVE R10, `(.L_x_83) ;  /* 0x000000000a087348 */ /* 0x000fea0003c00000 */
[----:B------:R0:W1:Y:S02]  /*4f20*/  SHFL.BFLY P0, R9, R11, R12, R13 ;  /* 0x0c00000c0b097389 */ /* 0x000064000000000d */
[----:B01----:R-:W-:Y:S05]  /*4f30*/  ENDCOLLECTIVE ;  /* 0x000000000000791b */ /* 0x003fea0003800000 */
.L_x_83:
[----:B------:R-:W-:Y:S02]  /*4f40*/  IMAD.MOV.U32 R12, RZ, RZ, 0x1 ;  /* 0x00000001ff0c7424 */ /* 0x000fe400078e00ff */
[----:B------:R-:W-:-:S04]  /*4f50*/  IMAD.MOV.U32 R4, RZ, RZ, R9 ;  /* 0x000000ffff047224 */ /* 0x000fc800078e0009 */
[----:B------:R-:W-:-:S05]  /*4f60*/  FADD R4, R5, R4 ;  /* 0x0000000405047221 */ /* 0x000fca0000000000 */
[----:B------:R-:W-:-:S07]  /*4f70*/  MOV R11, R4 ;  /* 0x00000004000b7202 */ /* 0x000fce0000000f00 */
[----:B------:R-:W-:Y:S05]  /*4f80*/  WARPSYNC.COLLECTIVE R10, `(.L_x_84) ;  /* 0x000000000a087348 */ /* 0x000fea0003c00000 */
[----:B------:R0:W1:Y:S02]  /*4f90*/  SHFL.BFLY P0, R9, R11, R12, R13 ;  /* 0x0c00000c0b097389 */ /* 0x000064000000000d */
[----:B01----:R-:W-:Y:S05]  /*4fa0*/  ENDCOLLECTIVE ;  /* 0x000000000000791b */ /* 0x003fea0003800000 */
.L_x_84:
[----:B------:R-:W-:Y:S01]  /*4fb0*/  MOV R7, R9 ;  /* 0x0000000900077202 */ /* 0x000fe20000000f00 */
[----:B------:R-:W-:Y:S06]  /*4fc0*/  BRA `(.L_x_85) ;  /* 0xffffffe800a47947 */ /* 0x000fec000383ffff */
        .weak           $__internal_0_$__cuda_sm3x_div_rn_noftz_f32_slowpath
        .type           $__internal_0_$__cuda_sm3x_div_rn_noftz_f32_slowpath,@function
        .size           $__internal_0_$__cuda_sm3x_div_rn_noftz_f32_slowpath,(.L_x_98 - $__internal_0_$__cuda_sm3x_div_rn_noftz_f32_slowpath)
$__internal_0_$__cuda_sm3x_div_rn_noftz_f32_slowpath:
[----:B------:R-:W-:Y:S01]  /*4fd0*/  SHF.R.U32.HI R9, RZ, 0x17, R3 ;  /* 0x00000017ff097819 */ /* 0x000fe20000011603 */
[----:B------:R-:W-:Y:S01]  /*4fe0*/  BSSY.RECONVERGENT B3, `(.L_x_86) ;  /* 0x0000064000037945 */ /* 0x000fe20003800200 */
[--C-:B------:R-:W-:Y:S01]  /*4ff0*/  SHF.R.U32.HI R7, RZ, 0x17, R0.reuse ;  /* 0x00000017ff077819 */ /* 0x100fe20000011600 */
[----:B------:R-:W-:Y:S01]  /*5000*/  IMAD.MOV.U32 R10, RZ, RZ, R0 ;  /* 0x000000ffff0a7224 */ /* 0x000fe200078e0000 */
[----:B------:R-:W-:Y:S02]  /*5010*/  LOP3.LUT R9, R9, 0xff, RZ, 0xc0, !PT ;  /* 0x000000ff09097812 */ /* 0x000fe400078ec0ff */
[----:B------:R-:W-:Y:S02]  /*5020*/  LOP3.LUT R14, R7, 0xff, RZ, 0xc0, !PT ;  /* 0x000000ff070e7812 */ /* 0x000fe400078ec0ff */
[----:B------:R-:W-:Y:S01]  /*5030*/  MOV R11, R3 ;  /* 0x00000003000b7202 */ /* 0x000fe20000000f00 */
[----:B------:R-:W-:Y:S01]  /*5040*/  VIADD R12, R9, 0xffffffff ;  /* 0xffffffff090c7836 */ /* 0x000fe20000000000 */
[----:B------:R-:W-:-:S04]  /*5050*/  IADD3 R13, PT, PT, R14, -0x1, RZ ;  /* 0xffffffff0e0d7810 */ /* 0x000fc80007ffe0ff */
[----:B------:R-:W-:-:S04]  /*5060*/  ISETP.GT.U32.AND P0, PT, R12, 0xfd, PT ;  /* 0x000000fd0c00780c */ /* 0x000fc80003f04070 */
[----:B------:R-:W-:-:S13]  /*5070*/  ISETP.GT.U32.OR P0, PT, R13, 0xfd, P0 ;  /* 0x000000fd0d00780c */ /* 0x000fda0000704470 */
[----:B------:R-:W-:Y:S01]  /*5080*/  @!P0 IMAD.MOV.U32 R7, RZ, RZ, RZ ;  /* 0x000000ffff078224 */ /* 0x000fe200078e00ff */
[----:B------:R-:W-:Y:S06]  /*5090*/  @!P0 BRA `(.L_x_87) ;  /* 0x00000000005c8947 */ /* 0x000fec0003800000 */
[----:B------:R-:W-:Y:S02]  /*50a0*/  FSETP.GTU.FTZ.AND P1, PT, |R3|, +INF , PT ;  /* 0x7f8000000300780b */ /* 0x000fe40003f3c200 */
[----:B------:R-:W-:-:S04]  /*50b0*/  FSETP.GTU.FTZ.AND P0, PT, |R0|, +INF , PT ;  /* 0x7f8000000000780b */ /* 0x000fc80003f1c200 */
[----:B------:R-:W-:-:S13]  /*50c0*/  PLOP3.LUT P0, PT, P0, P1, PT, 0xf8, 0x8f ;  /* 0x00000000008f781c */ /* 0x000fda0000703f70 */
[----:B------:R-:W-:Y:S05]  /*50d0*/  @P0 BRA `(.L_x_88) ;  /* 0x00000004004c0947 */ /* 0x000fea0003800000 */
[----:B------:R-:W-:-:S13]  /*50e0*/  LOP3.LUT P0, RZ, R11, 0x7fffffff, R10, 0xc8, !PT ;  /* 0x7fffffff0bff7812 */ /* 0x000fda000780c80a */
[----:B------:R-:W-:Y:S05]  /*50f0*/  @!P0 BRA `(.L_x_89) ;  /* 0x00000004003c8947 */ /* 0x000fea0003800000 */
[C---:B------:R-:W-:Y:S02]  /*5100*/  FSETP.NEU.FTZ.AND P1, PT, |R0|.reuse, +INF , PT ;  /* 0x7f8000000000780b */ /* 0x040fe40003f3d200 */
[----:B------:R-:W-:Y:S02]  /*5110*/  FSETP.NEU.FTZ.AND P0, PT, |R3|, +INF , PT ;  /* 0x7f8000000300780b */ /* 0x000fe40003f1d200 */
[----:B------:R-:W-:-:S11]  /*5120*/  FSETP.NEU.FTZ.AND P3, PT, |R0|, +INF , PT ;  /* 0x7f8000000000780b */ /* 0x000fd60003f7d200 */
[----:B------:R-:W-:Y:S05]  /*5130*/  @!P0 BRA !P1, `(.L_x_89) ;  /* 0x00000004002c8947 */ /* 0x000fea0004800000 */
[----:B------:R-:W-:-:S04]  /*5140*/  LOP3.LUT P1, RZ, R10, 0x7fffffff, RZ, 0xc0, !PT ;  /* 0x7fffffff0aff7812 */ /* 0x000fc8000782c0ff */
[----:B------:R-:W-:-:S13]  /*5150*/  PLOP3.LUT P0, PT, P0, P1, PT, 0x2f, 0xf2 ;  /* 0x0000000000f2781c */ /* 0x000fda0000702577 */
[----:B------:R-:W-:Y:S05]  /*5160*/  @P0 BRA `(.L_x_90) ;  /* 0x0000000400180947 */ /* 0x000fea0003800000 */
[----:B------:R-:W-:-:S04]  /*5170*/  LOP3.LUT P0, RZ, R11, 0x7fffffff, RZ, 0xc0, !PT ;  /* 0x7fffffff0bff7812 */ /* 0x000fc8000780c0ff */
[----:B------:R-:W-:-:S13]  /*5180*/  PLOP3.LUT P0, PT, P3, P0, PT, 0x2f, 0xf2 ;  /* 0x0000000000f2781c */ /* 0x000fda0001f00577 */
[----:B------:R-:W-:Y:S05]  /*5190*/  @P0 BRA `(.L_x_91) ;  /* 0x0000000400000947 */ /* 0x000fea0003800000 */
[----:B------:R-:W-:Y:S02]  /*51a0*/  ISETP.GE.AND P0, PT, R13, RZ, PT ;  /* 0x000000ff0d00720c */ /* 0x000fe40003f06270 */
[----:B------:R-:W-:-:S11]  /*51b0*/  ISETP.GE.AND P1, PT, R12, RZ, PT ;  /* 0x000000ff0c00720c */ /* 0x000fd60003f26270 */
[----:B------:R-:W-:Y:S01]  /*51c0*/  @P0 MOV R7, RZ ;  /* 0x000000ff00070202 */ /* 0x000fe20000000f00 */
[----:B------:R-:W-:Y:S02]  /*51d0*/  @!P0 IMAD.MOV.U32 R7, RZ, RZ, -0x40 ;  /* 0xffffffc0ff078424 */ /* 0x000fe400078e00ff */
[----:B------:R-:W-:Y:S01]  /*51e0*/  @!P0 FFMA R10, R0, 1.84467440737095516160e+19, RZ ;  /* 0x5f800000000a8823 */ /* 0x000fe200000000ff */
[----:B------:R-:W-:Y:S02]  /*51f0*/  @!P1 FFMA R11, R3, 1.84467440737095516160e+19, RZ ;  /* 0x5f800000030b9823 */ /* 0x000fe400000000ff */
[----:B------:R-:W-:-:S07]  /*5200*/  @!P1 IADD3 R7, PT, PT, R7, 0x40, RZ ;  /* 0x0000004007079810 */ /* 0x000fce0007ffe0ff */
.L_x_87:
[----:B------:R-:W-:Y:S01]  /*5210*/  LEA R0, R9, 0xc0800000, 0x17 ;  /* 0xc080000009007811 */ /* 0x000fe200078eb8ff */
[----:B------:R-:W-:Y:S04]  /*5220*/  BSSY.RECONVERGENT B4, `(.L_x_92) ;  /* 0x0000036000047945 */ /* 0x000fe80003800200 */
[----:B------:R-:W-:Y:S01]  /*5230*/  IMAD.IADD R12, R11, 0x1, -R0 ;  /* 0x000000010b0c7824 */ /* 0x000fe200078e0a00 */
[----:B------:R-:W-:-:S03]  /*5240*/  IADD3 R11, PT, PT, R14, -0x7f, RZ ;  /* 0xffffff810e0b7810 */ /* 0x000fc60007ffe0ff */
[----:B------:R-:W0:Y:S01]  /*5250*/  MUFU.RCP R13, R12 ;  /* 0x0000000c000d7308 */ /* 0x000e220000001000 */
[----:B------:R-:W-:Y:S01]  /*5260*/  FADD.FTZ R15, -R12, -RZ ;  /* 0x800000ff0c0f7221 */ /* 0x000fe20000010100 */
[----:B------:R-:W-:-:S03]  /*5270*/  IMAD R0, R11, -0x800000, R10 ;  /* 0xff8000000b007824 */ /* 0x000fc600078e020a */
[----:B0-----:R-:W-:-:S04]  /*5280*/  FFMA R14, R13, R15, 1 ;  /* 0x3f8000000d0e7423 */ /* 0x001fc8000000000f */
[----:B------:R-:W-:-:S04]  /*5290*/  FFMA R17, R13, R14, R13 ;  /* 0x0000000e0d117223 */ /* 0x000fc8000000000d */
[----:B------:R-:W-:-:S04]  /*52a0*/  FFMA R10, R0, R17, RZ ;  /* 0x00000011000a7223 */ /* 0x000fc800000000ff */
[----:B------:R-:W-:-:S04]  /*52b0*/  FFMA R13, R15, R10, R0 ;  /* 0x0000000a0f0d7223 */ /* 0x000fc80000000000 */
[----:B------:R-:W-:Y:S01]  /*52c0*/  FFMA R14, R17, R13, R10 ;  /* 0x0000000d110e7223 */ /* 0x000fe2000000000a */
[----:B------:R-:W-:-:S03]  /*52d0*/  IADD3 R10, PT, PT, R11, 0x7f, -R9 ;  /* 0x0000007f0b0a7810 */ /* 0x000fc60007ffe809 */
[----:B------:R-:W-:Y:S02]  /*52e0*/  FFMA R15, R15, R14, R0 ;  /* 0x0000000e0f0f7223 */ /* 0x000fe40000000000 */
[----:B------:R-:W-:Y:S02]  /*52f0*/  IMAD.IADD R10, R10, 0x1, R7 ;  /* 0x000000010a0a7824 */ /* 0x000fe400078e0207 */
[----:B------:R-:W-:-:S05]  /*5300*/  FFMA R0, R17, R15, R14 ;  /* 0x0000000f11007223 */ /* 0x000fca000000000e */
[----:B------:R-:W-:-:S04]  /*5310*/  SHF.R.U32.HI R9, RZ, 0x17, R0 ;  /* 0x00000017ff097819 */ /* 0x000fc80000011600 */
[----:B------:R-:W-:-:S04]  /*5320*/  LOP3.LUT R9, R9, 0xff, RZ, 0xc0, !PT ;  /* 0x000000ff09097812 */ /* 0x000fc800078ec0ff */
[----:B------:R-:W-:-:S05]  /*5330*/  IADD3 R11, PT, PT, R9, R10, RZ ;  /* 0x0000000a090b7210 */ /* 0x000fca0007ffe0ff */
[----:B------:R-:W-:-:S05]  /*5340*/  VIADD R7, R11, 0xffffffff ;  /* 0xffffffff0b077836 */ /* 0x000fca0000000000 */
[----:B------:R-:W-:-:S13]  /*5350*/  ISETP.GE.U32.AND P0, PT, R7, 0xfe, PT ;  /* 0x000000fe0700780c */ /* 0x000fda0003f06070 */
[----:B------:R-:W-:Y:S05]  /*5360*/  @!P0 BRA `(.L_x_93) ;  /* 0x0000000000808947 */ /* 0x000fea0003800000 */
[----:B------:R-:W-:-:S13]  /*5370*/  ISETP.GT.AND P0, PT, R11, 0xfe, PT ;  /* 0x000000fe0b00780c */ /* 0x000fda0003f04270 */
[----:B------:R-:W-:Y:S05]  /*5380*/  @P0 BRA `(.L_x_94) ;  /* 0x00000000006c0947 */ /* 0x000fea0003800000 */
[----:B------:R-:W-:-:S13]  /*5390*/  ISETP.GE.AND P0, PT, R11, 0x1, PT ;  /* 0x000000010b00780c */ /* 0x000fda0003f06270 */
[----:B------:R-:W-:Y:S05]  /*53a0*/  @P0 BRA `(.L_x_95) ;  /* 0x0000000000740947 */ /* 0x000fea0003800000 */
[----:B------:R-:W-:Y:S02]  /*53b0*/  ISETP.GE.AND P0, PT, R11, -0x18, PT ;  /* 0xffffffe80b00780c */ /* 0x000fe40003f06270 */
[----:B------:R-:W-:-:S11]  /*53c0*/  LOP3.LUT R0, R0, 0x80000000, RZ, 0xc0, !PT ;  /* 0x8000000000007812 */ /* 0x000fd600078ec0ff */
[----:B------:R-:W-:Y:S05]  /*53d0*/  @!P0 BRA `(.L_x_95) ;  /* 0x0000000000688947 */ /* 0x000fea0003800000 */
[-CC-:B------:R-:W-:Y:S01]  /*53e0*/  FFMA.RZ R7, R17, R15.reuse, R14.reuse ;  /* 0x0000000f11077223 */ /* 0x180fe2000000c00e */
[----:B------:R-:W-:Y:S01]  /*53f0*/  IADD3 R12, PT, PT, R11, 0x20, RZ ;  /* 0x000000200b0c7810 */ /* 0x000fe20007ffe0ff */
[-CC-:B------:R-:W-:Y:S01]  /*5400*/  FFMA.RM R10, R17, R15.reuse, R14.reuse ;  /* 0x0000000f110a7223 */ /* 0x180fe2000000400e */
[----:B------:R-:W-:Y:S02]  /*5410*/  ISETP.NE.AND P3, PT, R11, RZ, PT ;  /* 0x000000ff0b00720c */ /* 0x000fe40003f65270 */
[----:B------:R-:W-:Y:S01]  /*5420*/  LOP3.LUT R9, R7, 0x7fffff, RZ, 0xc0, !PT ;  /* 0x007fffff07097812 */ /* 0x000fe200078ec0ff */
[----:B------:R-:W-:Y:S01]  /*5430*/  FFMA.RP R7, R17, R15, R14 ;  /* 0x0000000f11077223 */ /* 0x000fe2000000800e */
[----:B------:R-:W-:Y:S01]  /*5440*/  ISETP.NE.AND P1, PT, R11, RZ, PT ;  /* 0x000000ff0b00720c */ /* 0x000fe20003f25270 */
[----:B------:R-:W-:Y:S01]  /*5450*/  IMAD.MOV R11, RZ, RZ, -R11 ;  /* 0x000000ffff0b7224 */ /* 0x000fe200078e0a0b */
[----:B------:R-:W-:Y:S02]  /*5460*/  LOP3.LUT R9, R9, 0x800000, RZ, 0xfc, !PT ;  /* 0x0080000009097812 */ /* 0x000fe400078efcff */
[----:B------:R-:W-:-:S02]  /*5470*/  FSETP.NEU.FTZ.AND P0, PT, R7, R10, PT ;  /* 0x0000000a0700720b */ /* 0x000fc40003f1d000 */
[----:B------:R-:W-:Y:S02]  /*5480*/  SHF.L.U32 R12, R9, R12, RZ ;  /* 0x0000000c090c7219 */ /* 0x000fe400000006ff */
[----:B------:R-:W-:Y:S02]  /*5490*/  SEL R10, R11, RZ, P3 ;  /* 0x000000ff0b0a7207 */ /* 0x000fe40001800000 */
[----:B------:R-:W-:Y:S02]  /*54a0*/  ISETP.NE.AND P1, PT, R12, RZ, P1 ;  /* 0x000000ff0c00720c */ /* 0x000fe40000f25270 */
[----:B------:R-:W-:Y:S02]  /*54b0*/  SHF.R.U32.HI R10, RZ, R10, R9 ;  /* 0x0000000aff0a7219 */ /* 0x000fe40000011609 */
[----:B------:R-:W-:Y:S02]  /*54c0*/  PLOP3.LUT P0, PT, P0, P1, PT, 0xf8, 0x8f ;  /* 0x00000000008f781c */ /* 0x000fe40000703f70 */
[----:B------:R-:W-:-:S02]  /*54d0*/  SHF.R.U32.HI R12, RZ, 0x1, R10 ;  /* 0x00000001ff0c7819 */ /* 0x000fc4000001160a */
[----:B------:R-:W-:-:S04]  /*54e0*/  SEL R7, RZ, 0x1, !P0 ;  /* 0x00000001ff077807 */ /* 0x000fc80004000000 */
[----:B------:R-:W-:-:S04]  /*54f0*/  LOP3.LUT R7, R7, 0x1, R12, 0xf8, !PT ;  /* 0x0000000107077812 */ /* 0x000fc800078ef80c */
[----:B------:R-:W-:-:S04]  /*5500*/  LOP3.LUT R7, R7, R10, RZ, 0xc0, !PT ;  /* 0x0000000a07077212 */ /* 0x000fc800078ec0ff */
[----:B------:R-:W-:-:S04]  /*5510*/  IADD3 R7, PT, PT, R12, R7, RZ ;  /* 0x000000070c077210 */ /* 0x000fc80007ffe0ff */
[----:B------:R-:W-:Y:S01]  /*5520*/  LOP3.LUT R0, R7, R0, RZ, 0xfc, !PT ;  /* 0x0000000007007212 */ /* 0x000fe200078efcff */
[----:B------:R-:W-:Y:S06]  /*5530*/  BRA `(.L_x_95) ;  /* 0x0000000000107947 */ /* 0x000fec0003800000 */
.L_x_94:
[----:B------:R-:W-:-:S04]  /*5540*/  LOP3.LUT R0, R0, 0x80000000, RZ, 0xc0, !PT ;  /* 0x8000000000007812 */ /* 0x000fc800078ec0ff */
[----:B------:R-:W-:Y:S01]  /*5550*/  LOP3.LUT R0, R0, 0x7f800000, RZ, 0xfc, !PT ;  /* 0x7f80000000007812 */ /* 0x000fe200078efcff */
[----:B------:R-:W-:Y:S06]  /*5560*/  BRA `(.L_x_95) ;  /* 0x0000000000047947 */ /* 0x000fec0003800000 */
.L_x_93:
[----:B------:R-:W-:-:S07]  /*5570*/  IMAD R0, R10, 0x800000, R0 ;  /* 0x008000000a007824 */ /* 0x000fce00078e0200 */
.L_x_95:
[----:B------:R-:W-:Y:S05]  /*5580*/  BSYNC.RECONVERGENT B4 ;  /* 0x0000000000047941 */ /* 0x000fea0003800200 */
.L_x_92:
[----:B------:R-:W-:Y:S05]  /*5590*/  BRA `(.L_x_96) ;  /* 0x0000000000207947 */ /* 0x000fea0003800000 */
.L_x_91:
[----:B------:R-:W-:-:S04]  /*55a0*/  LOP3.LUT R0, R11, 0x80000000, R10, 0x48, !PT ;  /* 0x800000000b007812 */ /* 0x000fc800078e480a */
[----:B------:R-:W-:Y:S01]  /*55b0*/  LOP3.LUT R0, R0, 0x7f800000, RZ, 0xfc, !PT ;  /* 0x7f80000000007812 */ /* 0x000fe200078efcff */
[----:B------:R-:W-:Y:S06]  /*55c0*/  BRA `(.L_x_96) ;  /* 0x0000000000147947 */ /* 0x000fec0003800000 */
.L_x_90:
[----:B------:R-:W-:Y:S01]  /*55d0*/  LOP3.LUT R0, R11, 0x80000000, R10, 0x48, !PT ;  /* 0x800000000b007812 */ /* 0x000fe200078e480a */
[----:B------:R-:W-:Y:S06]  /*55e0*/  BRA `(.L_x_96) ;  /* 0x00000000000c7947 */ /* 0x000fec0003800000 */
.L_x_89:
[----:B------:R-:W0:Y:S01]  /*55f0*/  MUFU.RSQ R0, -QNAN ;  /* 0xffc0000000007908 */ /* 0x000e220000001400 */
[----:B------:R-:W-:Y:S05]  /*5600*/  BRA `(.L_x_96) ;  /* 0x0000000000047947 */ /* 0x000fea0003800000 */
.L_x_88:
[----:B------:R-:W-:-:S07]  /*5610*/  FADD.FTZ R0, R0, R3 ;  /* 0x0000000300007221 */ /* 0x000fce0000010000 */
.L_x_96:
[----:B------:R-:W-:Y:S05]  /*5620*/  BSYNC.RECONVERGENT B3 ;  /* 0x0000000000037941 */ /* 0x000fea0003800200 */
.L_x_86:
[----:B------:R-:W-:-:S04]  /*5630*/  MOV R9, 0x0 ;  /* 0x0000000000097802 */ /* 0x000fc80000000f00 */
[----:B0-----:R-:W-:Y:S05]  /*5640*/  RET.REL.NODEC R8 `(_Z22attention_fwd_bf16_mmaPK13__nv_bfloat16S1_S1_PS_iiiiif) ;  /* 0xffffffa8086c7950 */ /* 0x001fea0003c3ffff */
.L_x_97:
[----:B------:R-:W-:-:S00]  /*5650*/  BRA `(.L_x_97) ;  /* 0xfffffffc00fc7947 */ /* 0x000fc0000383ffff */
[----:B------:R-:W-:-:S00]  /*5660*/  NOP ;  /* 0x0000000000007918 */ /* 0x000fc00000000000 */
        /* <DEDUP_REMOVED lines=9> */
.L_x_98:


//--------------------- .nv.shared._Z22attention_fwd_bf16_mmaPK13__nv_bfloat16S1_S1_PS_iiiiif --------------------------
	.section	.nv.shared._Z22attention_fwd_bf16_mmaPK13__nv_bfloat16S1_S1_PS_iiiiif,"aw",@nobits
	.sectionflags	@""
	.align	16
	.zero		1024


//--------------------- .nv.shared.reserved.0     --------------------------
	.section	.nv.shared.reserved.0,"aw",@nobits
	.weak		__nv_reservedSMEM_offset_0_alias
	.size		__nv_reservedSMEM_offset_0_alias, 0, 64
	.other		__nv_reservedSMEM_offset_0_alias,@"STO_CUDA_RESERVED_SHARED STV_DEFAULT"
__nv_reservedSMEM_offset_0_alias:
	.zero		0
	.zero		64


//--------------------- .nv.constant0._Z22attention_fwd_bf16_mmaPK13__nv_bfloat16S1_S1_PS_iiiiif --------------------------
	.section	.nv.constant0._Z22attention_fwd_bf16_mmaPK13__nv_bfloat16S1_S1_PS_iiiiif,"a",@progbits
	.sectionflags	@""
	.align	4
.nv.constant0._Z22attention_fwd_bf16_mmaPK13__nv_bfloat16S1_S1_PS_iiiiif:
	.zero		952


//--------------------- SYMBOLS --------------------------

	.type		.nv.reservedSmem.offset0,@object
	.size		.nv.reservedSmem.offset0,0x4
	.type		.nv.reservedSmem.cap,@object
	.size		.nv.reservedSmem.cap,0x4
